	.target	sm_90a

	.elftype	@"ET_EXEC"


//--------------------- .note.nv.tkinfo           --------------------------
	.section	.note.nv.tkinfo,"",@"SHT_NOTE"
	.sectionflags	@"SHF_NOTE_NV_TKINFO"
	.tkinfo
        /*0018*/ 	.word	0x00000002
        /*0030*/ 	.string	""
        /*0030*/ 	.string	"ptxas"
        /*0030*/ 	.string	"Cuda compilation tools, release 13.0, V13.0.88"
        /*0030*/ 	.string	"Build cuda_13.0.r13.0/compiler.36424714_0"
        /*0030*/ 	.string	"-v  -suppress-debug-info  -lineinfo  -arch sm_90a "



//--------------------- .note.nv.cuinfo           --------------------------
	.section	.note.nv.cuinfo,"",@"SHT_NOTE"
	.sectionflags	@"SHF_NOTE_NV_CUINFO"
        /*0018*/ 	.short	0x0002
        /*001a*/ 	.short	0x005a
        /*001c*/ 	.short	0x0082
	.zero		2


//--------------------- .nv.info                  --------------------------
	.section	.nv.info,"",@"SHT_CUDA_INFO"
	.align	4


	//----- nvinfo : EIATTR_REGCOUNT
	.align		4
        /*0000*/ 	.byte	0x04, 0x2f
        /*0002*/ 	.short	(.L_1 - .L_0)
	.align		4
.L_0:
        /*0004*/ 	.word	index@(gluon_wgmma)
        /*0008*/ 	.word	0x0000005a


	//----- nvinfo : EIATTR_FRAME_SIZE
	.align		4
.L_1:
        /*000c*/ 	.byte	0x04, 0x11
        /*000e*/ 	.short	(.L_3 - .L_2)
	.align		4
.L_2:
        /*0010*/ 	.word	index@(gluon_wgmma)
        /*0014*/ 	.word	0x00000000


	//----- nvinfo : EIATTR_MIN_STACK_SIZE
	.align		4
.L_3:
        /*0018*/ 	.byte	0x04, 0x12
        /*001a*/ 	.short	(.L_5 - .L_4)
	.align		4
.L_4:
        /*001c*/ 	.word	index@(gluon_wgmma)
        /*0020*/ 	.word	0x00000000
.L_5:


//--------------------- .nv.compat                --------------------------
	.section	.nv.compat,"",@"SHT_CUDA_COMPAT_INFO"
	.align	4
        /*0000*/ 	.byte	0x02, 0x09, 0x01, 0x00, 0x02, 0x02, 0x04, 0x00, 0x02, 0x05, 0x05, 0x00, 0x03, 0x07, 0x01, 0x01
        /*0010*/ 	.byte	0x02, 0x03, 0x03, 0x00, 0x02, 0x06, 0x01, 0x00, 0x04, 0x0b, 0x08, 0x00, 0x00, 0x00, 0x00, 0x00
        /*0020*/ 	.byte	0x00, 0x00, 0x00, 0x00


//--------------------- .nv.info.gluon_wgmma      --------------------------
	.section	.nv.info.gluon_wgmma,"",@"SHT_CUDA_INFO"
	.sectionflags	@""
	.align	4


	//----- nvinfo : EIATTR_CUDA_API_VERSION
	.align		4
        /*0000*/ 	.byte	0x04, 0x37
        /*0002*/ 	.short	(.L_7 - .L_6)
.L_6:
        /*0004*/ 	.word	0x00000082


	//----- nvinfo : EIATTR_KPARAM_INFO
	.align		4
.L_7:
        /*0008*/ 	.byte	0x04, 0x17
        /*000a*/ 	.short	(.L_9 - .L_8)
.L_8:
        /*000c*/ 	.word	0x00000000
        /*0010*/ 	.short	0x000a
        /*0012*/ 	.short	0x0048
        /*0014*/ 	.byte	0x00, 0xf4, 0x21, 0x00


	//----- nvinfo : EIATTR_KPARAM_INFO
	.align		4
.L_9:
        /*0018*/ 	.byte	0x04, 0x17
        /*001a*/ 	.short	(.L_11 - .L_10)
.L_10:
        /*001c*/ 	.word	0x00000000
        /*0020*/ 	.short	0x0009
        /*0022*/ 	.short	0x0040
        /*0024*/ 	.byte	0x00, 0xf4, 0x21, 0x00


	//----- nvinfo : EIATTR_KPARAM_INFO
	.align		4
.L_11:
        /*0028*/ 	.byte	0x04, 0x17
        /*002a*/ 	.short	(.L_13 - .L_12)
.L_12:
        /*002c*/ 	.word	0x00000000
        /*0030*/ 	.short	0x0008
        /*0032*/ 	.short	0x0038
        /*0034*/ 	.byte	0x00, 0xf0, 0x21, 0x00


	//----- nvinfo : EIATTR_KPARAM_INFO
	.align		4
.L_13:
        /*0038*/ 	.byte	0x04, 0x17
        /*003a*/ 	.short	(.L_15 - .L_14)
.L_14:
        /*003c*/ 	.word	0x00000000
        /*0040*/ 	.short	0x0007
        /*0042*/ 	.short	0x0030
        /*0044*/ 	.byte	0x00, 0xf0, 0x21, 0x00


	//----- nvinfo : EIATTR_KPARAM_INFO
	.align		4
.L_15:
        /*0048*/ 	.byte	0x04, 0x17
        /*004a*/ 	.short	(.L_17 - .L_16)
.L_16:
        /*004c*/ 	.word	0x00000000
        /*0050*/ 	.short	0x0006
        /*0052*/ 	.short	0x0028
        /*0054*/ 	.byte	0x00, 0xf0, 0x21, 0x00


	//----- nvinfo : EIATTR_KPARAM_INFO
	.align		4
.L_17:
        /*0058*/ 	.byte	0x04, 0x17
        /*005a*/ 	.short	(.L_19 - .L_18)
.L_18:
        /*005c*/ 	.word	0x00000000
        /*0060*/ 	.short	0x0005
        /*0062*/ 	.short	0x0020
        /*0064*/ 	.byte	0x00, 0xf0, 0x11, 0x00


	//----- nvinfo : EIATTR_KPARAM_INFO
	.align		4
.L_19:
        /*0068*/ 	.byte	0x04, 0x17
        /*006a*/ 	.short	(.L_21 - .L_20)
.L_20:
        /*006c*/ 	.word	0x00000000
        /*0070*/ 	.short	0x0004
        /*0072*/ 	.short	0x001c
        /*0074*/ 	.byte	0x00, 0xf0, 0x11, 0x00


	//----- nvinfo : EIATTR_KPARAM_INFO
	.align		4
.L_21:
        /*0078*/ 	.byte	0x04, 0x17
        /*007a*/ 	.short	(.L_23 - .L_22)
.L_22:
        /*007c*/ 	.word	0x00000000
        /*0080*/ 	.short	0x0003
        /*0082*/ 	.short	0x0018
        /*0084*/ 	.byte	0x00, 0xf0, 0x11, 0x00


	//----- nvinfo : EIATTR_KPARAM_INFO
	.align		4
.L_23:
        /*0088*/ 	.byte	0x04, 0x17
        /*008a*/ 	.short	(.L_25 - .L_24)
.L_24:
        /*008c*/ 	.word	0x00000000
        /*0090*/ 	.short	0x0002
        /*0092*/ 	.short	0x0010
        /*0094*/ 	.byte	0x00, 0xf4, 0x21, 0x00


	//----- nvinfo : EIATTR_KPARAM_INFO
	.align		4
.L_25:
        /*0098*/ 	.byte	0x04, 0x17
        /*009a*/ 	.short	(.L_27 - .L_26)
.L_26:
        /*009c*/ 	.word	0x00000000
        /*00a0*/ 	.short	0x0001
        /*00a2*/ 	.short	0x0008
        /*00a4*/ 	.byte	0x00, 0xf4, 0x21, 0x00


	//----- nvinfo : EIATTR_KPARAM_INFO
	.align		4
.L_27:
        /*00a8*/ 	.byte	0x04, 0x17
        /*00aa*/ 	.short	(.L_29 - .L_28)
.L_28:
        /*00ac*/ 	.word	0x00000000
        /*00b0*/ 	.short	0x0000
        /*00b2*/ 	.short	0x0000
        /*00b4*/ 	.byte	0x00, 0xf4, 0x21, 0x00


	//----- nvinfo : EIATTR_SPARSE_MMA_MASK
	.align		4
.L_29:
        /*00b8*/ 	.byte	0x03, 0x50
        /*00ba*/ 	.short	0x0000


	//----- nvinfo : EIATTR_MAXREG_COUNT
	.align		4
        /*00bc*/ 	.byte	0x03, 0x1b
        /*00be*/ 	.short	0x00ff


	//----- nvinfo : EIATTR_NUM_BARRIERS
	.align		4
        /*00c0*/ 	.byte	0x02, 0x4c
        /*00c2*/ 	.byte	0x01
	.zero		1


	//----- nvinfo : EIATTR_MERCURY_ISA_VERSION
	.align		4
        /*00c4*/ 	.byte	0x03, 0x5f
        /*00c6*/ 	.short	0x0101


	//----- nvinfo : EIATTR_INT_WARP_WIDE_INSTR_OFFSETS
	.align		4
        /*00c8*/ 	.byte	0x04, 0x31
        /*00ca*/ 	.short	(.L_31 - .L_30)


	//   ....[0]....
.L_30:
        /*00cc*/ 	.word	0x00001320


	//   ....[1]....
        /*00d0*/ 	.word	0x00001340


	//   ....[2]....
        /*00d4*/ 	.word	0x00001350


	//   ....[3]....
        /*00d8*/ 	.word	0x00001430


	//   ....[4]....
        /*00dc*/ 	.word	0x00001930


	//   ....[5]....
        /*00e0*/ 	.word	0x00001940


	//   ....[6]....
        /*00e4*/ 	.word	0x000019e0


	//   ....[7]....
        /*00e8*/ 	.word	0x000019f0


	//   ....[8]....
        /*00ec*/ 	.word	0x00001f50


	//   ....[9]....
        /*00f0*/ 	.word	0x00001f70


	//----- nvinfo : EIATTR_COOP_GROUP_MASK_REGIDS
	.align		4
.L_31:
        /*00f4*/ 	.byte	0x04, 0x29
        /*00f6*/ 	.short	(.L_33 - .L_32)


	//   ....[0]....
.L_32:
        /*00f8*/ 	.word	0xffffffff


	//   ....[1]....
        /*00fc*/ 	.word	0xffffffff


	//   ....[2]....
        /*0100*/ 	.word	0xffffffff


	//----- nvinfo : EIATTR_COOP_GROUP_INSTR_OFFSETS
	.align		4
.L_33:
        /*0104*/ 	.byte	0x04, 0x28
        /*0106*/ 	.short	(.L_35 - .L_34)


	//   ....[0]....
.L_34:
        /*0108*/ 	.word	0x00000150


	//   ....[1]....
        /*010c*/ 	.word	0x00000700


	//   ....[2]....
        /*0110*/ 	.word	0x00000cf0


	//----- nvinfo : EIATTR_MBARRIER_INSTR_OFFSETS
	.align		4
.L_35:
        /*0114*/ 	.byte	0x04, 0x39
        /*0116*/ 	.short	(.L_37 - .L_36)


	//   ....[0]....
.L_36:
        /*0118*/ 	.word	0x000014b0
        /*011c*/ 	.word	0x000000ff
        /*0120*/ 	.word	0x00024000
        /*0124*/ 	.short	0x0100
        /*0126*/ 	.byte	0x10
	.zero		1


	//   ....[1]....
        /*0128*/ 	.word	0x00001600
        /*012c*/ 	.word	0x000000ff
        /*0130*/ 	.word	0x00024008
        /*0134*/ 	.short	0x0100
        /*0136*/ 	.byte	0x10
	.zero		1


	//   ....[2]....
        /*0138*/ 	.word	0x00001630
        /*013c*/ 	.word	0x000000ff
        /*0140*/ 	.word	0x00024010
        /*0144*/ 	.short	0x0100
        /*0146*/ 	.byte	0x10
	.zero		1


	//   ....[3]....
        /*0148*/ 	.word	0x00001aa0
        /*014c*/ 	.word	0x000000ff
        /*0150*/ 	.word	0x00024000
        /*0154*/ 	.short	0x010a
        /*0156*/ 	.byte	0x1d
	.zero		1


	//   ....[4]....
        /*0158*/ 	.word	0x00001eb0
        /*015c*/ 	.word	0x000000ff
        /*0160*/ 	.word	0x00024000
        /*0164*/ 	.short	0x0108
        /*0166*/ 	.byte	0x10
	.zero		1


	//   ....[5]....
        /*0168*/ 	.word	0x00002010
        /*016c*/ 	.word	0x000000ff
        /*0170*/ 	.word	0x00024008
        /*0174*/ 	.short	0x0108
        /*0176*/ 	.byte	0x10
	.zero		1


	//   ....[6]....
        /*0178*/ 	.word	0x000020f0
        /*017c*/ 	.word	0x000000ff
        /*0180*/ 	.word	0x00024010
        /*0184*/ 	.short	0x0108
        /*0186*/ 	.byte	0x10
	.zero		1


	//   ....[7]....
        /*0188*/ 	.word	0x00002260
        /*018c*/ 	.word	0x000000ff
        /*0190*/ 	.word	0x00024000
        /*0194*/ 	.short	0x010a
        /*0196*/ 	.byte	0x1d
	.zero		1


	//----- nvinfo : EIATTR_NUM_MBARRIERS
	.align		4
.L_37:
        /*0198*/ 	.byte	0x03, 0x38
        /*019a*/ 	.short	0x0003


	//----- nvinfo : EIATTR_EXIT_INSTR_OFFSETS
	.align		4
        /*019c*/ 	.byte	0x04, 0x1c
        /*019e*/ 	.short	(.L_39 - .L_38)


	//   ....[0]....
.L_38:
        /*01a0*/ 	.word	0x00002250


	//----- nvinfo : EIATTR_REQNTID
	.align		4
.L_39:
        /*01a4*/ 	.byte	0x04, 0x10
        /*01a6*/ 	.short	(.L_41 - .L_40)
.L_40:
        /*01a8*/ 	.word	0x00000080
        /*01ac*/ 	.word	0x00000001
        /*01b0*/ 	.word	0x00000001


	//----- nvinfo : EIATTR_CRS_STACK_SIZE
	.align		4
.L_41:
        /*01b4*/ 	.byte	0x04, 0x1e
        /*01b6*/ 	.short	(.L_43 - .L_42)
.L_42:
        /*01b8*/ 	.word	0x00000000


	//----- nvinfo : EIATTR_CBANK_PARAM_SIZE
	.align		4
.L_43:
        /*01bc*/ 	.byte	0x03, 0x19
        /*01be*/ 	.short	0x0050


	//----- nvinfo : EIATTR_PARAM_CBANK
	.align		4
        /*01c0*/ 	.byte	0x04, 0x0a
        /*01c2*/ 	.short	(.L_45 - .L_44)
	.align		4
.L_44:
        /*01c4*/ 	.word	index@(.nv.constant0.gluon_wgmma)
        /*01c8*/ 	.short	0x0210
        /*01ca*/ 	.short	0x0050


	//----- nvinfo : EIATTR_SW_WAR
	.align		4
.L_45:
        /*01cc*/ 	.byte	0x04, 0x36
        /*01ce*/ 	.short	(.L_47 - .L_46)
.L_46:
        /*01d0*/ 	.word	0x00000008
.L_47:


//--------------------- .nv.callgraph             --------------------------
	.section	.nv.callgraph,"",@"SHT_CUDA_CALLGRAPH"
	.align	4
	.sectionentsize	8
	.align		4
        /*0000*/ 	.word	0x00000000
	.align		4
        /*0004*/ 	.word	0xffffffff
	.align		4
        /*0008*/ 	.word	0x00000000
	.align		4
        /*000c*/ 	.word	0xfffffffe
	.align		4
        /*0010*/ 	.word	0x00000000
	.align		4
        /*0014*/ 	.word	0xfffffffd
	.align		4
        /*0018*/ 	.word	0x00000000
	.align		4
        /*001c*/ 	.word	0xfffffffc


//--------------------- .text.gluon_wgmma         --------------------------
	.section	.text.gluon_wgmma,"ax",@progbits
	.align	128
        .global         gluon_wgmma
        .type           gluon_wgmma,@function
        .size           gluon_wgmma,(.L_x_52 - gluon_wgmma)
        .other          gluon_wgmma,@"STO_CUDA_ENTRY STV_DEFAULT"
gluon_wgmma:
.text.gluon_wgmma:
[----:B------:R-:W-:Y:S01]  /*0000*/  LDC R1, c[0x0][0x28] ;  /* 0x00000a00ff017b82 */ /* 0x000fe20000000800 */
[----:B------:R-:W1:Y:S07]  /*0010*/  S2R R0, SR_TID.X ;  /* 0x0000000000007919 */ /* 0x000e6e0000002100 */
[----:B------:R-:W2:Y:S01]  /*0020*/  S2UR UR4, SR_CgaCtaId ;  /* 0x00000000000479c3 */ /* 0x000ea20000008800 */
[----:B------:R-:W-:Y:S01]  /*0030*/  UMOV UR16, 0x400 ;  /* 0x0000040000107882 */ /* 0x000fe20000000000 */
[----:B------:R-:W-:Y:S01]  /*0040*/  ULDC UR6, c[0x0][0xc] ;  /* 0x0000030000067ab9 */ /* 0x000fe20000000800 */
[----:B------:R-:W-:Y:S01]  /*0050*/  ULDC.64 UR22, c[0x0][0x250] ;  /* 0x0000940000167ab9 */ /* 0x000fe20000000a00 */
[----:B------:R-:W-:Y:S04]  /*0060*/  BSSY B0, `(.L_x_0) ;  /* 0x000001f000007945 */ /* 0x000fe80003800000 */
[----:B------:R-:W3:Y:S08]  /*0070*/  LDC R3, c[0x0][0x228] ;  /* 0x00008a00ff037b82 */ /* 0x000ef00000000800 */
[----:B------:R-:W4:Y:S08]  /*0080*/  LDC R12, c[0x0][0x230] ;  /* 0x00008c00ff0c7b82 */ /* 0x000f300000000800 */
[----:B------:R-:W-:Y:S01]  /*0090*/  S2UR UR32, SR_CTAID.Y ;  /* 0x00000000002079c3 */ /* 0x000fe20000002600 */
[----:B--2---:R-:W-:-:S03]  /*00a0*/  ULEA UR16, UR4, UR16, 0x18 ;  /* 0x0000001004107291 */ /* 0x004fc6000f8ec03f */
[----:B------:R-:W-:Y:S01]  /*00b0*/  ULDC UR4, c[0x0][0x10] ;  /* 0x0000040000047ab9 */ /* 0x000fe20000000800 */
[----:B-1----:R-:W-:-:S03]  /*00c0*/  LOP3.LUT R2, R0, 0x7f, RZ, 0xc0, !PT ;  /* 0x0000007f00027812 */ /* 0x002fc600078ec0ff */
[----:B------:R-:W1:Y:S01]  /*00d0*/  S2UR UR5, SR_CTAID.Z ;  /* 0x00000000000579c3 */ /* 0x000e620000002700 */
[----:B---3--:R-:W-:Y:S01]  /*00e0*/  VIADD R3, R3, 0xffffffff ;  /* 0xffffffff03037836 */ /* 0x008fe20000000000 */
[C---:B------:R-:W-:Y:S02]  /*00f0*/  ISETP.GE.U32.AND P0, PT, R2.reuse, 0x20, PT ;  /* 0x000000200200780c */ /* 0x040fe40003f06070 */
[C---:B------:R-:W-:Y:S02]  /*0100*/  ISETP.NE.U32.AND P2, PT, R2.reuse, RZ, PT ;  /* 0x000000ff0200720c */ /* 0x040fe40003f45070 */
[----:B------:R-:W-:Y:S02]  /*0110*/  LEA R13, R2, UR16, 0x2 ;  /* 0x00000010020d7c11 */ /* 0x000fe4000f8e10ff */
[----:B------:R-:W2:Y:S01]  /*0120*/  S2UR UR33, SR_CTAID.X ;  /* 0x00000000002179c3 */ /* 0x000ea20000002500 */
[----:B----4-:R-:W-:-:S06]  /*0130*/  VIADD R8, R12, 0xffffffff ;  /* 0xffffffff0c087836 */ /* 0x010fcc0000000000 */
[----:B------:R3:W-:Y:S01]  /*0140*/  @!P0 STS [R13], RZ ;  /* 0x000000ff0d008388 */ /* 0x0007e20000000800 */
[----:B------:R-:W-:-:S03]  /*0150*/  NOP ;  /* 0x0000000000007918 */ /* 0x000fc60000000000 */
[----:B------:R3:W-:Y:S01]  /*0160*/  @!P2 STS [UR16+0x24], R3 ;  /* 0x00002403ff00a988 */ /* 0x0007e20008000810 */
[----:B-1----:R-:W-:-:S03]  /*0170*/  UIMAD UR4, UR5, UR4, UR32 ;  /* 0x00000004050472a4 */ /* 0x002fc6000f8e0220 */
[----:B------:R3:W-:Y:S01]  /*0180*/  @!P2 STS [UR16+0x20], R8 ;  /* 0x00002008ff00a988 */ /* 0x0007e20008000810 */
[----:B--2---:R-:W-:-:S04]  /*0190*/  UIMAD UR4, UR4, UR6, UR33 ;  /* 0x00000006040472a4 */ /* 0x004fc8000f8e0221 */
[----:B------:R-:W-:-:S03]  /*01a0*/  UIMAD UR5, UR4, 0x180, URZ ;  /* 0x00000180040578a4 */ /* 0x000fc6000f8e023f */
[----:B------:R-:W-:Y:S01]  /*01b0*/  UMOV UR4, URZ ;  /* 0x0000003f00047c82 */ /* 0x000fe20008000000 */
[----:B------:R-:W-:-:S04]  /*01c0*/  UIADD3 UR18, UP0, UR5, UR22, URZ ;  /* 0x0000001605127290 */ /* 0x000fc8000ff1e03f */
[----:B------:R-:W-:Y:S01]  /*01d0*/  ULEA.HI.X.SX32 UR19, UR5, UR23, 0x1, UP0 ;  /* 0x0000001705137291 */ /* 0x000fe200080f0e3f */
[----:B---3--:R-:W-:Y:S11]  /*01e0*/  @P2 BRA `(.L_x_1) ;  /* 0x0000000000182947 */ /* 0x008ff60003800000 */
[----:B------:R-:W1:Y:S01]  /*01f0*/  LDS R4, [UR16+0x8] ;  /* 0x00000810ff047984 */ /* 0x000e620008000800 */
[----:B------:R-:W2:Y:S01]  /*0200*/  LDC.64 R6, c[0x0][0x210] ;  /* 0x00008400ff067b82 */ /* 0x000ea20000000a00 */
[----:B------:R-:W-:Y:S02]  /*0210*/  IMAD.MOV.U32 R5, RZ, RZ, 0x70 ;  /* 0x00000070ff057424 */ /* 0x000fe400078e00ff */
[----:B--2---:R2:W-:Y:S03]  /*0220*/  STS.64 [UR16], R6 ;  /* 0x00000006ff007988 */ /* 0x0045e60008000a10 */
[----:B-1----:R-:W-:-:S05]  /*0230*/  LOP3.LUT R4, R4, 0x10, R5, 0xd8, !PT ;  /* 0x0000001004047812 */ /* 0x002fca00078ed805 */
[----:B------:R2:W-:Y:S02]  /*0240*/  STS [UR16+0x8], R4 ;  /* 0x00000804ff007988 */ /* 0x0005e40008000810 */
.L_x_1:
[----:B------:R-:W-:Y:S05]  /*0250*/  BSYNC B0 ;  /* 0x0000000000007941 */ /* 0x000fea0003800000 */
.L_x_0:
[----:B------:R-:W-:Y:S04]  /*0260*/  BSSY B0, `(.L_x_2) ;  /* 0x000000a000007945 */ /* 0x000fe80003800000 */
[----:B------:R-:W-:Y:S05]  /*0270*/  @P2 BRA `(.L_x_3) ;  /* 0x0000000000202947 */ /* 0x000fea0003800000 */
[----:B--2---:R-:W1:Y:S01]  /*0280*/  LDS R4, [UR16+0x34] ;  /* 0x00003410ff047984 */ /* 0x004e620008000800 */
[----:B------:R-:W-:Y:S02]  /*0290*/  IMAD.MOV.U32 R5, RZ, RZ, 0x3f000000 ;  /* 0x3f000000ff057424 */ /* 0x000fe400078e00ff */
[----:B------:R-:W-:Y:S01]  /*02a0*/  @!P2 IMAD.MOV.U32 R6, RZ, RZ, 0x3f ;  /* 0x0000003fff06a424 */ /* 0x000fe200078e00ff */
[----:B------:R-:W2:Y:S02]  /*02b0*/  @!P2 LDS R7, [UR16+0x38] ;  /* 0x00003810ff07a984 */ /* 0x000ea40008000800 */
[----:B-1----:R-:W-:Y:S02]  /*02c0*/  LOP3.LUT R4, R4, 0xff000000, R5, 0xb8, !PT ;  /* 0xff00000004047812 */ /* 0x002fe400078eb805 */
[----:B--2---:R-:W-:-:S03]  /*02d0*/  @!P2 LOP3.LUT R5, R7, 0xff, R6, 0xb8, !PT ;  /* 0x000000ff0705a812 */ /* 0x004fc600078eb806 */
[----:B------:R1:W-:Y:S04]  /*02e0*/  STS [UR16+0x34], R4 ;  /* 0x00003404ff007988 */ /* 0x0003e80008000810 */
[----:B------:R1:W-:Y:S02]  /*02f0*/  @!P2 STS [UR16+0x38], R5 ;  /* 0x00003805ff00a988 */ /* 0x0003e40008000810 */
.L_x_3:
[----:B------:R-:W-:Y:S05]  /*0300*/  BSYNC B0 ;  /* 0x0000000000007941 */ /* 0x000fea0003800000 */
.L_x_2:
[----:B------:R-:W-:Y:S04]  /*0310*/  BSSY B0, `(.L_x_4) ;  /* 0x000000e000007945 */ /* 0x000fe80003800000 */
[----:B------:R-:W-:Y:S05]  /*0320*/  @P2 BRA `(.L_x_5) ;  /* 0x0000000000302947 */ /* 0x000fea0003800000 */
[----:B-1----:R-:W1:Y:S01]  /*0330*/  LDS R5, [UR16+0x34] ;  /* 0x00003410ff057984 */ /* 0x002e620008000800 */
[----:B--2---:R-:W2:Y:S03]  /*0340*/  LDC.64 R6, c[0x0][0x238] ;  /* 0x00008e00ff067b82 */ /* 0x004ea60000000a00 */
[----:B------:R-:W3:Y:S01]  /*0350*/  LDS R4, [UR16+0x1c] ;  /* 0x00001c10ff047984 */ /* 0x000ee20008000800 */
[C---:B--2---:R-:W-:Y:S01]  /*0360*/  SHF.L.U64.HI R7, R6.reuse, 0x1, R7 ;  /* 0x0000000106077819 */ /* 0x044fe20000010207 */
[----:B------:R-:W-:-:S03]  /*0370*/  IMAD.SHL.U32 R6, R6, 0x2, RZ ;  /* 0x0000000206067824 */ /* 0x000fc600078e00ff */
[--C-:B------:R-:W-:Y:S02]  /*0380*/  SHF.R.U32.HI R9, RZ, 0x4, R7.reuse ;  /* 0x00000004ff097819 */ /* 0x100fe40000011607 */
[----:B------:R-:W-:-:S05]  /*0390*/  SHF.R.U64 R6, R6, 0x4, R7 ;  /* 0x0000000406067819 */ /* 0x000fca0000001207 */
[----:B------:R4:W-:Y:S01]  /*03a0*/  STS [UR16+0xc], R6 ;  /* 0x00000c06ff007988 */ /* 0x0009e20008000810 */
[----:B-1----:R-:W-:Y:S02]  /*03b0*/  LOP3.LUT R5, R5, 0x7, RZ, 0xb8, !PT ;  /* 0x0000000705057812 */ /* 0x002fe400078eb8ff */
[----:B---3--:R-:W-:-:S03]  /*03c0*/  LOP3.LUT R4, R4, 0xf, R9, 0xb8, !PT ;  /* 0x0000000f04047812 */ /* 0x008fc600078eb809 */
[----:B------:R4:W-:Y:S04]  /*03d0*/  STS [UR16+0x34], R5 ;  /* 0x00003405ff007988 */ /* 0x0009e80008000810 */
[----:B------:R4:W-:Y:S02]  /*03e0*/  STS [UR16+0x1c], R4 ;  /* 0x00001c04ff007988 */ /* 0x0009e40008000810 */
.L_x_5:
[----:B------:R-:W-:Y:S05]  /*03f0*/  BSYNC B0 ;  /* 0x0000000000007941 */ /* 0x000fea0003800000 */
.L_x_4:
[----:B------:R-:W-:Y:S04]  /*0400*/  BSSY B1, `(.L_x_6) ;  /* 0x000001a000017945 */ /* 0x000fe80003800000 */
[----:B------:R-:W-:Y:S04]  /*0410*/  BSSY B0, `(.L_x_7) ;  /* 0x0000015000007945 */ /* 0x000fe80003800000 */
[----:B------:R-:W-:Y:S05]  /*0420*/  @P2 BRA `(.L_x_8) ;  /* 0x0000000000202947 */ /* 0x000fea0003800000 */
[----:B-12-4-:R-:W1:Y:S02]  /*0430*/  LDS R4, [UR16+0x34] ;  /* 0x00003410ff047984 */ /* 0x016e640008000800 */
[----:B-1----:R-:W-:-:S05]  /*0440*/  LOP3.LUT R4, R4, 0x38, RZ, 0xb8, !PT ;  /* 0x0000003804047812 */ /* 0x002fca00078eb8ff */
[----:B------:R1:W-:Y:S01]  /*0450*/  STS [UR16+0x34], R4 ;  /* 0x00003404ff007988 */ /* 0x0003e20008000810 */
[----:B------:R-:W-:Y:S05]  /*0460*/  @P2 BRA `(.L_x_9) ;  /* 0x0000000000202947 */ /* 0x000fea0003800000 */
[----:B-1----:R-:W1:Y:S01]  /*0470*/  LDS R4, [UR16+0x8] ;  /* 0x00000810ff047984 */ /* 0x002e620008000800 */
[----:B------:R-:W-:-:S05]  /*0480*/  IMAD.MOV.U32 R5, RZ, RZ, 0x780 ;  /* 0x00000780ff057424 */ /* 0x000fca00078e00ff */
[----:B-1----:R-:W-:-:S05]  /*0490*/  LOP3.LUT R4, R4, 0x300, R5, 0xd8, !PT ;  /* 0x0000030004047812 */ /* 0x002fca00078ed805 */
[----:B------:R3:W-:Y:S02]  /*04a0*/  STS [UR16+0x8], R4 ;  /* 0x00000804ff007988 */ /* 0x0007e40008000810 */
.L_x_8:
[----:B------:R-:W-:Y:S05]  /*04b0*/  @P2 BRA `(.L_x_10) ;  /* 0x0000000000282947 */ /* 0x000fea0003800000 */
[----:B-1234-:R-:W1:Y:S02]  /*04c0*/  LDS R4, [UR16+0x8] ;  /* 0x00000810ff047984 */ /* 0x01ee640008000800 */
[----:B-1----:R-:W-:-:S05]  /*04d0*/  LOP3.LUT R4, R4, 0x1800, RZ, 0xb8, !PT ;  /* 0x0000180004047812 */ /* 0x002fca00078eb8ff */
[----:B------:R2:W-:Y:S02]  /*04e0*/  STS [UR16+0x8], R4 ;  /* 0x00000804ff007988 */ /* 0x0005e40008000810 */
.L_x_9:
[----:B------:R-:W-:Y:S05]  /*04f0*/  @P2 BREAK B0 ;  /* 0x0000000000002942 */ /* 0x000fea0003800000 */
[----:B------:R-:W-:Y:S05]  /*0500*/  @P2 BRA `(.L_x_11) ;  /* 0x0000000000242947 */ /* 0x000fea0003800000 */
[----:B------:R-:W3:Y:S01]  /*0510*/  LDS R5, [UR16+0x8] ;  /* 0x00000810ff057984 */ /* 0x000ee20008000800 */
[----:B-12---:R-:W-:-:S05]  /*0520*/  IMAD.MOV.U32 R4, RZ, RZ, 0x6000 ;  /* 0x00006000ff047424 */ /* 0x006fca00078e00ff */
[----:B---3--:R-:W-:-:S04]  /*0530*/  LOP3.LUT R4, R5, 0x6000, R4, 0xd8, !PT ;  /* 0x0000600005047812 */ /* 0x008fc800078ed804 */
[----:B------:R-:W-:-:S05]  /*0540*/  LOP3.LUT R4, R4, 0x400000, RZ, 0xb8, !PT ;  /* 0x0040000004047812 */ /* 0x000fca00078eb8ff */
[----:B------:R5:W-:Y:S02]  /*0550*/  STS [UR16+0x8], R4 ;  /* 0x00000804ff007988 */ /* 0x000be40008000810 */
.L_x_10:
[----:B------:R-:W-:Y:S05]  /*0560*/  BSYNC B0 ;  /* 0x0000000000007941 */ /* 0x000fea0003800000 */
.L_x_7:
[----:B-12345:R-:W1:Y:S02]  /*0570*/  @!P2 LDS R4, [UR16+0x8] ;  /* 0x00000810ff04a984 */ /* 0x03ee640008000800 */
[----:B-1----:R-:W-:-:S05]  /*0580*/  @!P2 LOP3.LUT R4, R4, 0x8000, RZ, 0xb8, !PT ;  /* 0x000080000404a812 */ /* 0x002fca00078eb8ff */
[----:B------:R3:W-:Y:S02]  /*0590*/  @!P2 STS [UR16+0x8], R4 ;  /* 0x00000804ff00a988 */ /* 0x0007e40008000810 */
.L_x_11:
[----:B------:R-:W-:Y:S05]  /*05a0*/  BSYNC B1 ;  /* 0x0000000000017941 */ /* 0x000fea0003800000 */
.L_x_6:
[----:B------:R-:W-:Y:S05]  /*05b0*/  WARPSYNC.ALL ;  /* 0x0000000000007948 */ /* 0x000fea0003800000 */
[----:B------:R-:W-:Y:S05]  /*05c0*/  @P0 BRA `(.L_x_12) ;  /* 0x0000000000280947 */ /* 0x000fea0003800000 */
[----:B-123--:R-:W1:Y:S01]  /*05d0*/  S2R R4, SR_LANEID ;  /* 0x0000000000047919 */ /* 0x00ee620000000000 */
[----:B------:R-:W-:Y:S05]  /*05e0*/  WARPSYNC.ALL ;  /* 0x0000000000007948 */ /* 0x000fea0003800000 */
[----:B-1----:R-:W-:-:S05]  /*05f0*/  IMAD.SHL.U32 R6, R4, 0x4, RZ ;  /* 0x0000000404067824 */ /* 0x002fca00078e00ff */
[----:B------:R-:W1:Y:S01]  /*0600*/  LDS R7, [R6+UR16] ;  /* 0x0000001006077984 */ /* 0x000e620008000800 */
[----:B------:R-:W-:-:S05]  /*0610*/  IADD3 R4, P1, R6, UR18, RZ ;  /* 0x0000001206047c10 */ /* 0x000fca000ff3e0ff */
[----:B------:R-:W-:-:S05]  /*0620*/  IMAD.X R5, RZ, RZ, UR19, P1 ;  /* 0x00000013ff057e24 */ /* 0x000fca00088e06ff */
[----:B-1----:R4:W5:Y:S01]  /*0630*/  ATOMG.E.EXCH.STRONG.GPU PT, RZ, [R4], R7 ;  /* 0x0000000704ff73a8 */ /* 0x00296200041ee100 */
[----:B------:R-:W-:-:S04]  /*0640*/  DEPBAR {5,4,3,2,1,0} ;  /* 0x0000003f0000791a */ /* 0x000fc80000000000 */
[----:B------:R4:W-:Y:S01]  /*0650*/  UTMACCTL.IV [UR18] ;  /* 0x00000000120079b9 */ /* 0x0009e20008000000 */
[----:B------:R-:W-:Y:S01]  /*0660*/  NOP ;  /* 0x0000000000007918 */ /* 0x000fe20000000000 */
.L_x_12:
[----:B------:R-:W-:Y:S05]  /*0670*/  @P0 BRA `(.L_x_13) ;  /* 0x00000000000c0947 */ /* 0x000fea0003800000 */
[----:B------:R0:W-:Y:S01]  /*0680*/  UTMACMDFLUSH ;  /* 0x00000000000079b7 */ /* 0x0001e20000000000 */
[----:B------:R-:W-:Y:S05]  /*0690*/  @P0 BRA `(.L_x_13) ;  /* 0x0000000000040947 */ /* 0x000fea0003800000 */
[----:B------:R-:W-:-:S04]  /*06a0*/  DEPBAR.LE SB0, 0x0 ;  /* 0x000080000000791a */ /* 0x000fc80000000000 */
.L_x_13:
[----:B------:R-:W-:Y:S05]  /*06b0*/  WARPSYNC.ALL ;  /* 0x0000000000007948 */ /* 0x000fea0003800000 */
[----:B-----5:R-:W-:Y:S06]  /*06c0*/  BAR.SYNC.DEFER_BLOCKING 0x0 ;  /* 0x0000000000007b1d */ /* 0x020fec0000010000 */
[----:B------:R-:W-:Y:S02]  /*06d0*/  BSSY B1, `(.L_x_14) ;  /* 0x000000b000017945 */ /* 0x000fe40003800000 */
[----:B------:R-:W-:Y:S06]  /*06e0*/  BAR.SYNC.DEFER_BLOCKING 0x0 ;  /* 0x0000000000007b1d */ /* 0x000fec0000010000 */
[----:B------:R5:W-:Y:S01]  /*06f0*/  @!P0 STS [R13], RZ ;  /* 0x000000ff0d008388 */ /* 0x000be20000000800 */
[----:B------:R-:W-:Y:S01]  /*0700*/  NOP ;  /* 0x0000000000007918 */ /* 0x000fe20000000000 */
[----:B------:R-:W-:Y:S05]  /*0710*/  @P2 BRA `(.L_x_15) ;  /* 0x0000000000182947 */ /* 0x000fea0003800000 */
[----:B-1234-:R-:W1:Y:S01]  /*0720*/  LDS R4, [UR16+0x8] ;  /* 0x00000810ff047984 */ /* 0x01ee620008000800 */
[----:B------:R-:W2:Y:S01]  /*0730*/  LDC.64 R6, c[0x0][0x218] ;  /* 0x00008600ff067b82 */ /* 0x000ea20000000a00 */
[----:B------:R-:W-:Y:S02]  /*0740*/  IMAD.MOV.U32 R5, RZ, RZ, 0x70 ;  /* 0x00000070ff057424 */ /* 0x000fe400078e00ff */
[----:B--2---:R2:W-:Y:S03]  /*0750*/  STS.64 [UR16], R6 ;  /* 0x00000006ff007988 */ /* 0x0045e60008000a10 */
[----:B-1----:R-:W-:-:S05]  /*0760*/  LOP3.LUT R4, R4, 0x10, R5, 0xd8, !PT ;  /* 0x0000001004047812 */ /* 0x002fca00078ed805 */
[----:B------:R2:W-:Y:S02]  /*0770*/  STS [UR16+0x8], R4 ;  /* 0x00000804ff007988 */ /* 0x0005e40008000810 */
.L_x_15:
[----:B----4-:R-:W-:Y:S05]  /*0780*/  BSYNC B1 ;  /* 0x0000000000017941 */ /* 0x010fea0003800000 */
.L_x_14:
[----:B------:R-:W-:Y:S04]  /*0790*/  BSSY B2, `(.L_x_16) ;  /* 0x000000f000027945 */ /* 0x000fe80003800000 */
[----:B------:R-:W-:Y:S04]  /*07a0*/  BSSY B1, `(.L_x_17) ;  /* 0x000000c000017945 */ /* 0x000fe80003800000 */
[----:B------:R-:W-:Y:S05]  /*07b0*/  @P2 BRA `(.L_x_18) ;  /* 0x0000000000282947 */ /* 0x000fea0003800000 */
[----:B-123--:R-:W1:Y:S01]  /*07c0*/  LDS R4, [UR16+0x34] ;  /* 0x00003410ff047984 */ /* 0x00ee620008000800 */
[----:B------:R-:W-:Y:S01]  /*07d0*/  IMAD.MOV.U32 R5, RZ, RZ, 0x3f000000 ;  /* 0x3f000000ff057424 */ /* 0x000fe200078e00ff */
[----:B------:R-:W-:Y:S05]  /*07e0*/  @P2 BREAK B1 ;  /* 0x0000000000012942 */ /* 0x000fea0003800000 */
[----:B-1----:R-:W-:-:S05]  /*07f0*/  LOP3.LUT R4, R4, 0xff000000, R5, 0xb8, !PT ;  /* 0xff00000004047812 */ /* 0x002fca00078eb805 */
[----:B------:R1:W-:Y:S01]  /*0800*/  STS [UR16+0x34], R4 ;  /* 0x00003404ff007988 */ /* 0x0003e20008000810 */
[----:B------:R-:W-:Y:S05]  /*0810*/  @P2 BRA `(.L_x_19) ;  /* 0x0000000000182947 */ /* 0x000fea0003800000 */
[----:B------:R-:W2:Y:S01]  /*0820*/  LDS R5, [UR16+0x38] ;  /* 0x00003810ff057984 */ /* 0x000ea20008000800 */
[----:B-1----:R-:W-:-:S05]  /*0830*/  IMAD.MOV.U32 R4, RZ, RZ, 0x7f ;  /* 0x0000007fff047424 */ /* 0x002fca00078e00ff */
[----:B--2---:R-:W-:-:S05]  /*0840*/  LOP3.LUT R4, R5, 0xff, R4, 0xb8, !PT ;  /* 0x000000ff05047812 */ /* 0x004fca00078eb804 */
[----:B------:R4:W-:Y:S02]  /*0850*/  STS [UR16+0x38], R4 ;  /* 0x00003804ff007988 */ /* 0x0009e40008000810 */
.L_x_18:
[----:B------:R-:W-:Y:S05]  /*0860*/  BSYNC B1 ;  /* 0x0000000000017941 */ /* 0x000fea0003800000 */
.L_x_17:
[----:B------:R1:W-:Y:S02]  /*0870*/  @!P2 STS [UR16+0x20], R8 ;  /* 0x00002008ff00a988 */ /* 0x0003e40008000810 */
.L_x_19:
[----:B------:R-:W-:Y:S05]  /*0880*/  BSYNC B2 ;  /* 0x0000000000027941 */ /* 0x000fea0003800000 */
.L_x_16:
[----:B------:R-:W-:Y:S05]  /*0890*/  WARPSYNC.ALL ;  /* 0x0000000000007948 */ /* 0x000fea0003800000 */
[----:B--2---:R-:W2:Y:S01]  /*08a0*/  LDC R6, c[0x0][0x22c] ;  /* 0x00008b00ff067b82 */ /* 0x004ea20000000800 */
[----:B------:R-:W-:Y:S01]  /*08b0*/  BSSY B2, `(.L_x_20) ;  /* 0x0000010000027945 */ /* 0x000fe20003800000 */
[----:B--2---:R-:W-:-:S05]  /*08c0*/  VIADD R6, R6, 0xffffffff ;  /* 0xffffffff06067836 */ /* 0x004fca0000000000 */
[----:B------:R2:W-:Y:S01]  /*08d0*/  @!P2 STS [UR16+0x24], R6 ;  /* 0x00002406ff00a988 */ /* 0x0005e20008000810 */
[----:B------:R-:W-:Y:S05]  /*08e0*/  @P2 BRA `(.L_x_21) ;  /* 0x0000000000302947 */ /* 0x000fea0003800000 */
[----:B------:R-:W2:Y:S01]  /*08f0*/  LDS R5, [UR16+0x34] ;  /* 0x00003410ff057984 */ /* 0x000ea20008000800 */
[----:B------:R-:W2:Y:S03]  /*0900*/  LDC.64 R10, c[0x0][0x240] ;  /* 0x00009000ff0a7b82 */ /* 0x000ea60000000a00 */
[----:B-1-34-:R-:W1:Y:S01]  /*0910*/  LDS R4, [UR16+0x1c] ;  /* 0x00001c10ff047984 */ /* 0x01ae620008000800 */
[C---:B--2---:R-:W-:Y:S01]  /*0920*/  SHF.L.U64.HI R8, R10.reuse, 0x1, R11 ;  /* 0x000000010a087819 */ /* 0x044fe2000001020b */
[----:B------:R-:W-:-:S03]  /*0930*/  IMAD.SHL.U32 R7, R10, 0x2, RZ ;  /* 0x000000020a077824 */ /* 0x000fc600078e00ff */
[--C-:B------:R-:W-:Y:S02]  /*0940*/  SHF.R.U32.HI R9, RZ, 0x4, R8.reuse ;  /* 0x00000004ff097819 */ /* 0x100fe40000011608 */
[----:B------:R-:W-:-:S05]  /*0950*/  SHF.R.U64 R7, R7, 0x4, R8 ;  /* 0x0000000407077819 */ /* 0x000fca0000001208 */
[----:B------:R2:W-:Y:S01]  /*0960*/  STS [UR16+0xc], R7 ;  /* 0x00000c07ff007988 */ /* 0x0005e20008000810 */
[----:B------:R-:W-:Y:S02]  /*0970*/  LOP3.LUT R5, R5, 0x7, RZ, 0xb8, !PT ;  /* 0x0000000705057812 */ /* 0x000fe400078eb8ff */
[----:B-1----:R-:W-:-:S03]  /*0980*/  LOP3.LUT R4, R4, 0xf, R9, 0xb8, !PT ;  /* 0x0000000f04047812 */ /* 0x002fc600078eb809 */
[----:B------:R2:W-:Y:S04]  /*0990*/  STS [UR16+0x34], R5 ;  /* 0x00003405ff007988 */ /* 0x0005e80008000810 */
[----:B------:R2:W-:Y:S02]  /*09a0*/  STS [UR16+0x1c], R4 ;  /* 0x00001c04ff007988 */ /* 0x0005e40008000810 */
.L_x_21:
[----:B------:R-:W-:Y:S05]  /*09b0*/  BSYNC B2 ;  /* 0x0000000000027941 */ /* 0x000fea0003800000 */
.L_x_20:
[----:B------:R-:W-:Y:S04]  /*09c0*/  BSSY B3, `(.L_x_22) ;  /* 0x000001a000037945 */ /* 0x000fe80003800000 */
[----:B------:R-:W-:Y:S04]  /*09d0*/  BSSY B2, `(.L_x_23) ;  /* 0x0000015000027945 */ /* 0x000fe80003800000 */
[----:B------:R-:W-:Y:S05]  /*09e0*/  @P2 BRA `(.L_x_24) ;  /* 0x0000000000202947 */ /* 0x000fea0003800000 */
[----:B-1234-:R-:W1:Y:S02]  /*09f0*/  LDS R4, [UR16+0x34] ;  /* 0x00003410ff047984 */ /* 0x01ee640008000800 */
[----:B-1----:R-:W-:-:S05]  /*0a00*/  LOP3.LUT R4, R4, 0x38, RZ, 0xb8, !PT ;  /* 0x0000003804047812 */ /* 0x002fca00078eb8ff */
[----:B------:R1:W-:Y:S01]  /*0a10*/  STS [UR16+0x34], R4 ;  /* 0x00003404ff007988 */ /* 0x0003e20008000810 */
[----:B------:R-:W-:Y:S05]  /*0a20*/  @P2 BRA `(.L_x_25) ;  /* 0x0000000000202947 */ /* 0x000fea0003800000 */
[----:B-1----:R-:W1:Y:S01]  /*0a30*/  LDS R4, [UR16+0x8] ;  /* 0x00000810ff047984 */ /* 0x002e620008000800 */
[----:B------:R-:W-:-:S05]  /*0a40*/  IMAD.MOV.U32 R5, RZ, RZ, 0x780 ;  /* 0x00000780ff057424 */ /* 0x000fca00078e00ff */
[----:B-1----:R-:W-:-:S05]  /*0a50*/  LOP3.LUT R4, R4, 0x300, R5, 0xd8, !PT ;  /* 0x0000030004047812 */ /* 0x002fca00078ed805 */
[----:B------:R1:W-:Y:S02]  /*0a60*/  STS [UR16+0x8], R4 ;  /* 0x00000804ff007988 */ /* 0x0003e40008000810 */
.L_x_24:
[----:B------:R-:W-:Y:S05]  /*0a70*/  @P2 BRA `(.L_x_26) ;  /* 0x0000000000282947 */ /* 0x000fea0003800000 */
[----:B-1234-:R-:W1:Y:S02]  /*0a80*/  LDS R4, [UR16+0x8] ;  /* 0x00000810ff047984 */ /* 0x01ee640008000800 */
[----:B-1----:R-:W-:-:S05]  /*0a90*/  LOP3.LUT R4, R4, 0x1800, RZ, 0xb8, !PT ;  /* 0x0000180004047812 */ /* 0x002fca00078eb8ff */
[----:B------:R2:W-:Y:S02]  /*0aa0*/  STS [UR16+0x8], R4 ;  /* 0x00000804ff007988 */ /* 0x0005e40008000810 */
.L_x_25:
[----:B------:R-:W-:Y:S05]  /*0ab0*/  @P2 BREAK B2 ;  /* 0x0000000000022942 */ /* 0x000fea0003800000 */
[----:B------:R-:W-:Y:S05]  /*0ac0*/  @P2 BRA `(.L_x_27) ;  /* 0x0000000000242947 */ /* 0x000fea0003800000 */
[----:B-12---:R-:W1:Y:S01]  /*0ad0*/  LDS R4, [UR16+0x8] ;  /* 0x00000810ff047984 */ /* 0x006e620008000800 */
[----:B------:R-:W-:-:S05]  /*0ae0*/  IMAD.MOV.U32 R5, RZ, RZ, 0x6000 ;  /* 0x00006000ff057424 */ /* 0x000fca00078e00ff */
[----:B-1----:R-:W-:-:S04]  /*0af0*/  LOP3.LUT R4, R4, 0x6000, R5, 0xd8, !PT ;  /* 0x0000600004047812 */ /* 0x002fc800078ed805 */
[----:B------:R-:W-:-:S05]  /*0b00*/  LOP3.LUT R4, R4, 0x400000, RZ, 0xb8, !PT ;  /* 0x0040000004047812 */ /* 0x000fca00078eb8ff */
[----:B------:R1:W-:Y:S02]  /*0b10*/  STS [UR16+0x8], R4 ;  /* 0x00000804ff007988 */ /* 0x0003e40008000810 */
.L_x_26:
[----:B------:R-:W-:Y:S05]  /*0b20*/  BSYNC B2 ;  /* 0x0000000000027941 */ /* 0x000fea0003800000 */
.L_x_23:
[----:B-1234-:R-:W1:Y:S02]  /*0b30*/  @!P2 LDS R4, [UR16+0x8] ;  /* 0x00000810ff04a984 */ /* 0x01ee640008000800 */
[----:B-1----:R-:W-:-:S05]  /*0b40*/  @!P2 LOP3.LUT R4, R4, 0x8000, RZ, 0xb8, !PT ;  /* 0x000080000404a812 */ /* 0x002fca00078eb8ff */
[----:B------:R3:W-:Y:S02]  /*0b50*/  @!P2 STS [UR16+0x8], R4 ;  /* 0x00000804ff00a988 */ /* 0x0007e40008000810 */
.L_x_27:
[----:B------:R-:W-:Y:S05]  /*0b60*/  BSYNC B3 ;  /* 0x0000000000037941 */ /* 0x000fea0003800000 */
.L_x_22:
[----:B------:R-:W-:Y:S05]  /*0b70*/  WARPSYNC.ALL ;  /* 0x0000000000007948 */ /* 0x000fea0003800000 */
[----:B------:R-:W-:-:S04]  /*0b80*/  UIADD3 UR21, UR5, 0x80, URZ ;  /* 0x0000008005157890 */ /* 0x000fc8000fffe03f */
[----:B------:R-:W-:-:S04]  /*0b90*/  UIADD3 UR20, UP0, UR21, UR22, URZ ;  /* 0x0000001615147290 */ /* 0x000fc8000ff1e03f */
[----:B------:R-:W-:Y:S01]  /*0ba0*/  ULEA.HI.X.SX32 UR21, UR21, UR23, 0x1, UP0 ;  /* 0x0000001715157291 */ /* 0x000fe200080f0e3f */
[----:B------:R-:W-:Y:S11]  /*0bb0*/  @P0 BRA `(.L_x_28) ;  /* 0x0000000000280947 */ /* 0x000ff60003800000 */
[----:B-123--:R-:W1:Y:S01]  /*0bc0*/  S2R R4, SR_LANEID ;  /* 0x0000000000047919 */ /* 0x00ee620000000000 */
[----:B------:R-:W-:Y:S05]  /*0bd0*/  WARPSYNC.ALL ;  /* 0x0000000000007948 */ /* 0x000fea0003800000 */
[----:B-1----:R-:W-:-:S05]  /*0be0*/  IMAD.SHL.U32 R8, R4, 0x4, RZ ;  /* 0x0000000404087824 */ /* 0x002fca00078e00ff */
[----:B------:R-:W1:Y:S01]  /*0bf0*/  LDS R7, [R8+UR16] ;  /* 0x0000001008077984 */ /* 0x000e620008000800 */
[----:B------:R-:W-:-:S05]  /*0c00*/  IADD3 R4, P1, R8, UR20, RZ ;  /* 0x0000001408047c10 */ /* 0x000fca000ff3e0ff */
[----:B------:R-:W-:-:S05]  /*0c10*/  IMAD.X R5, RZ, RZ, UR21, P1 ;  /* 0x00000015ff057e24 */ /* 0x000fca00088e06ff */
[----:B-1----:R4:W2:Y:S01]  /*0c20*/  ATOMG.E.EXCH.STRONG.GPU PT, RZ, [R4], R7 ;  /* 0x0000000704ff73a8 */ /* 0x0028a200041ee100 */
[----:B------:R-:W-:-:S04]  /*0c30*/  DEPBAR {5,4,3,2,1,0} ;  /* 0x0000003f0000791a */ /* 0x000fc80000000000 */
[----:B------:R4:W-:Y:S01]  /*0c40*/  UTMACCTL.IV [UR20] ;  /* 0x00000000140079b9 */ /* 0x0009e20008000000 */
[----:B------:R-:W-:Y:S01]  /*0c50*/  NOP ;  /* 0x0000000000007918 */ /* 0x000fe20000000000 */
.L_x_28:
[----:B------:R-:W-:Y:S05]  /*0c60*/  @P0 BRA `(.L_x_29) ;  /* 0x00000000000c0947 */ /* 0x000fea0003800000 */
[----:B------:R0:W-:Y:S01]  /*0c70*/  UTMACMDFLUSH ;  /* 0x00000000000079b7 */ /* 0x0001e20000000000 */
[----:B------:R-:W-:Y:S05]  /*0c80*/  @P0 BRA `(.L_x_29) ;  /* 0x0000000000040947 */ /* 0x000fea0003800000 */
[----:B------:R-:W-:-:S04]  /*0c90*/  DEPBAR.LE SB0, 0x0 ;  /* 0x000080000000791a */ /* 0x000fc80000000000 */
.L_x_29:
[----:B------:R-:W-:Y:S05]  /*0ca0*/  WARPSYNC.ALL ;  /* 0x0000000000007948 */ /* 0x000fea0003800000 */
[----:B--2---:R-:W-:Y:S06]  /*0cb0*/  BAR.SYNC.DEFER_BLOCKING 0x0 ;  /* 0x0000000000007b1d */ /* 0x004fec0000010000 */
[----:B------:R-:W-:Y:S02]  /*0cc0*/  BSSY B3, `(.L_x_30) ;  /* 0x000000b000037945 */ /* 0x000fe40003800000 */
[----:B------:R-:W-:Y:S06]  /*0cd0*/  BAR.SYNC.DEFER_BLOCKING 0x0 ;  /* 0x0000000000007b1d */ /* 0x000fec0000010000 */
[----:B------:R2:W-:Y:S01]  /*0ce0*/  @!P0 STS [R13], RZ ;  /* 0x000000ff0d008388 */ /* 0x0005e20000000800 */
[----:B------:R-:W-:Y:S01]  /*0cf0*/  NOP ;  /* 0x0000000000007918 */ /* 0x000fe20000000000 */
[----:B------:R-:W-:Y:S05]  /*0d00*/  @P2 BRA `(.L_x_31) ;  /* 0x0000000000182947 */ /* 0x000fea0003800000 */
[----:B-1-34-:R-:W1:Y:S01]  /*0d10*/  LDS R4, [UR16+0x8] ;  /* 0x00000810ff047984 */ /* 0x01ae620008000800 */
[----:B------:R-:W3:Y:S01]  /*0d20*/  LDC.64 R8, c[0x0][0x220] ;  /* 0x00008800ff087b82 */ /* 0x000ee20000000a00 */
[----:B------:R-:W-:Y:S02]  /*0d30*/  IMAD.MOV.U32 R5, RZ, RZ, 0x70 ;  /* 0x00000070ff057424 */ /* 0x000fe400078e00ff */
[----:B---3--:R3:W-:Y:S03]  /*0d40*/  STS.64 [UR16], R8 ;  /* 0x00000008ff007988 */ /* 0x0087e60008000a10 */
[----:B-1----:R-:W-:-:S05]  /*0d50*/  LOP3.LUT R4, R4, 0x10, R5, 0xd8, !PT ;  /* 0x0000001004047812 */ /* 0x002fca00078ed805 */
[----:B------:R3:W-:Y:S02]  /*0d60*/  STS [UR16+0x8], R4 ;  /* 0x00000804ff007988 */ /* 0x0007e40008000810 */
.L_x_31:
[----:B----4-:R-:W-:Y:S05]  /*0d70*/  BSYNC B3 ;  /* 0x0000000000037941 */ /* 0x010fea0003800000 */
.L_x_30:
[----:B------:R-:W-:Y:S04]  /*0d80*/  BSSY B4, `(.L_x_32) ;  /* 0x0000011000047945 */ /* 0x000fe80003800000 */
[----:B------:R-:W-:Y:S04]  /*0d90*/  BSSY B3, `(.L_x_33) ;  /* 0x000000e000037945 */ /* 0x000fe80003800000 */
[----:B------:R-:W-:Y:S05]  /*0da0*/  @P2 BRA `(.L_x_34) ;  /* 0x0000000000242947 */ /* 0x000fea0003800000 */
[----:B-1-3--:R-:W1:Y:S01]  /*0db0*/  LDS R4, [UR16+0x34] ;  /* 0x00003410ff047984 */ /* 0x00ae620008000800 */
[----:B------:R-:W-:-:S05]  /*0dc0*/  IMAD.MOV.U32 R5, RZ, RZ, 0x3f000000 ;  /* 0x3f000000ff057424 */ /* 0x000fca00078e00ff */
[----:B-1----:R-:W-:-:S05]  /*0dd0*/  LOP3.LUT R4, R4, 0xff000000, R5, 0xb8, !PT ;  /* 0xff00000004047812 */ /* 0x002fca00078eb805 */
[----:B------:R1:W-:Y:S01]  /*0de0*/  STS [UR16+0x34], R4 ;  /* 0x00003404ff007988 */ /* 0x0003e20008000810 */
[----:B------:R-:W-:Y:S05]  /*0df0*/  @P2 BRA `(.L_x_35) ;  /* 0x00000000001c2947 */ /* 0x000fea0003800000 */
[----:B-1----:R-:W1:Y:S01]  /*0e00*/  LDS R4, [UR16+0x38] ;  /* 0x00003810ff047984 */ /* 0x002e620008000800 */
[----:B------:R-:W-:-:S05]  /*0e10*/  IMAD.MOV.U32 R5, RZ, RZ, 0x3f ;  /* 0x0000003fff057424 */ /* 0x000fca00078e00ff */
[----:B-1----:R-:W-:-:S05]  /*0e20*/  LOP3.LUT R4, R4, 0xff, R5, 0xb8, !PT ;  /* 0x000000ff04047812 */ /* 0x002fca00078eb805 */
[----:B------:R4:W-:Y:S02]  /*0e30*/  STS [UR16+0x38], R4 ;  /* 0x00003804ff007988 */ /* 0x0009e40008000810 */
.L_x_34:
[----:B------:R-:W-:Y:S05]  /*0e40*/  @P2 BREAK B3 ;  /* 0x0000000000032942 */ /* 0x000fea0003800000 */
[----:B------:R-:W-:Y:S05]  /*0e50*/  @P2 BRA `(.L_x_36) ;  /* 0x00000000000c2947 */ /* 0x000fea0003800000 */
[----:B------:R1:W-:Y:S02]  /*0e60*/  STS [UR16+0x20], R6 ;  /* 0x00002006ff007988 */ /* 0x0003e40008000810 */
.L_x_35:
[----:B------:R-:W-:Y:S05]  /*0e70*/  BSYNC B3 ;  /* 0x0000000000037941 */ /* 0x000fea0003800000 */
.L_x_33:
[----:B------:R1:W-:Y:S02]  /*0e80*/  @!P2 STS [UR16+0x24], R3 ;  /* 0x00002403ff00a988 */ /* 0x0003e40008000810 */
.L_x_36:
[----:B------:R-:W-:Y:S05]  /*0e90*/  BSYNC B4 ;  /* 0x0000000000047941 */ /* 0x000fea0003800000 */
.L_x_32:
[----:B------:R-:W-:Y:S05]  /*0ea0*/  WARPSYNC.ALL ;  /* 0x0000000000007948 */ /* 0x000fea0003800000 */
[----:B------:R-:W-:Y:S04]  /*0eb0*/  BSSY B4, `(.L_x_37) ;  /* 0x000000e000047945 */ /* 0x000fe80003800000 */
[----:B------:R-:W-:Y:S05]  /*0ec0*/  @P2 BRA `(.L_x_38) ;  /* 0x0000000000302947 */ /* 0x000fea0003800000 */
[----:B-1-34-:R-:W1:Y:S01]  /*0ed0*/  LDS R4, [UR16+0x34] ;  /* 0x00003410ff047984 */ /* 0x01ae620008000800 */
[----:B------:R-:W3:Y:S03]  /*0ee0*/  LDC.64 R8, c[0x0][0x248] ;  /* 0x00009200ff087b82 */ /* 0x000ee60000000a00 */
[----:B------:R-:W4:Y:S01]  /*0ef0*/  LDS R3, [UR16+0x1c] ;  /* 0x00001c10ff037984 */ /* 0x000f220008000800 */
[C---:B---3--:R-:W-:Y:S01]  /*0f00*/  SHF.L.U64.HI R6, R8.reuse, 0x1, R9 ;  /* 0x0000000108067819 */ /* 0x048fe20000010209 */
[----:B------:R-:W-:-:S03]  /*0f10*/  IMAD.SHL.U32 R5, R8, 0x2, RZ ;  /* 0x0000000208057824 */ /* 0x000fc600078e00ff */
[--C-:B------:R-:W-:Y:S02]  /*0f20*/  SHF.R.U32.HI R8, RZ, 0x4, R6.reuse ;  /* 0x00000004ff087819 */ /* 0x100fe40000011606 */
[----:B------:R-:W-:-:S05]  /*0f30*/  SHF.R.U64 R5, R5, 0x4, R6 ;  /* 0x0000000405057819 */ /* 0x000fca0000001206 */
[----:B------:R3:W-:Y:S01]  /*0f40*/  STS [UR16+0xc], R5 ;  /* 0x00000c05ff007988 */ /* 0x0007e20008000810 */
[----:B-1----:R-:W-:Y:S02]  /*0f50*/  LOP3.LUT R4, R4, 0x7, RZ, 0xb8, !PT ;  /* 0x0000000704047812 */ /* 0x002fe400078eb8ff */
[----:B----4-:R-:W-:-:S03]  /*0f60*/  LOP3.LUT R3, R3, 0xf, R8, 0xb8, !PT ;  /* 0x0000000f03037812 */ /* 0x010fc600078eb808 */
[----:B------:R3:W-:Y:S04]  /*0f70*/  STS [UR16+0x34], R4 ;  /* 0x00003404ff007988 */ /* 0x0007e80008000810 */
[----:B------:R3:W-:Y:S02]  /*0f80*/  STS [UR16+0x1c], R3 ;  /* 0x00001c03ff007988 */ /* 0x0007e40008000810 */
.L_x_38:
[----:B------:R-:W-:Y:S05]  /*0f90*/  BSYNC B4 ;  /* 0x0000000000047941 */ /* 0x000fea0003800000 */
.L_x_37:
[----:B------:R-:W-:Y:S04]  /*0fa0*/  BSSY B4, `(.L_x_39) ;  /* 0x000001a000047945 */ /* 0x000fe80003800000 */
[----:B------:R-:W-:Y:S04]  /*0fb0*/  BSSY B5, `(.L_x_40) ;  /* 0x0000015000057945 */ /* 0x000fe80003800000 */
[----:B------:R-:W-:Y:S05]  /*0fc0*/  @P2 BRA `(.L_x_41) ;  /* 0x0000000000202947 */ /* 0x000fea0003800000 */
[----:B-1-3--:R-:W1:Y:S02]  /*0fd0*/  LDS R3, [UR16+0x34] ;  /* 0x00003410ff037984 */ /* 0x00ae640008000800 */
[----:B-1----:R-:W-:-:S05]  /*0fe0*/  LOP3.LUT R3, R3, 0x38, RZ, 0xb8, !PT ;  /* 0x0000003803037812 */ /* 0x002fca00078eb8ff */
[----:B------:R1:W-:Y:S01]  /*0ff0*/  STS [UR16+0x34], R3 ;  /* 0x00003403ff007988 */ /* 0x0003e20008000810 */
[----:B------:R-:W-:Y:S05]  /*1000*/  @P2 BRA `(.L_x_42) ;  /* 0x0000000000202947 */ /* 0x000fea0003800000 */
[----:B-1----:R-:W1:Y:S01]  /*1010*/  LDS R3, [UR16+0x8] ;  /* 0x00000810ff037984 */ /* 0x002e620008000800 */
[----:B----4-:R-:W-:-:S05]  /*1020*/  IMAD.MOV.U32 R4, RZ, RZ, 0x780 ;  /* 0x00000780ff047424 */ /* 0x010fca00078e00ff */
[----:B-1----:R-:W-:-:S05]  /*1030*/  LOP3.LUT R3, R3, 0x300, R4, 0xd8, !PT ;  /* 0x0000030003037812 */ /* 0x002fca00078ed804 */
[----:B------:R1:W-:Y:S02]  /*1040*/  STS [UR16+0x8], R3 ;  /* 0x00000803ff007988 */ /* 0x0003e40008000810 */
.L_x_41:
[----:B------:R-:W-:Y:S05]  /*1050*/  @P2 BRA `(.L_x_43) ;  /* 0x0000000000282947 */ /* 0x000fea0003800000 */
[----:B-1-3--:R-:W1:Y:S02]  /*1060*/  LDS R3, [UR16+0x8] ;  /* 0x00000810ff037984 */ /* 0x00ae640008000800 */
[----:B-1----:R-:W-:-:S05]  /*1070*/  LOP3.LUT R3, R3, 0x1800, RZ, 0xb8, !PT ;  /* 0x0000180003037812 */ /* 0x002fca00078eb8ff */
[----:B------:R3:W-:Y:S02]  /*1080*/  STS [UR16+0x8], R3 ;  /* 0x00000803ff007988 */ /* 0x0007e40008000810 */
.L_x_42:
[----:B------:R-:W-:Y:S05]  /*1090*/  @P2 BREAK B5 ;  /* 0x0000000000052942 */ /* 0x000fea0003800000 */
[----:B------:R-:W-:Y:S05]  /*10a0*/  @P2 BRA `(.L_x_44) ;  /* 0x0000000000242947 */ /* 0x000fea0003800000 */
[----:B-1-3--:R-:W1:Y:S01]  /*10b0*/  LDS R3, [UR16+0x8] ;  /* 0x00000810ff037984 */ /* 0x00ae620008000800 */
[----:B----4-:R-:W-:-:S05]  /*10c0*/  IMAD.MOV.U32 R4, RZ, RZ, 0x6000 ;  /* 0x00006000ff047424 */ /* 0x010fca00078e00ff */
[----:B-1----:R-:W-:-:S04]  /*10d0*/  LOP3.LUT R3, R3, 0x6000, R4, 0xd8, !PT ;  /* 0x0000600003037812 */ /* 0x002fc800078ed804 */
[----:B------:R-:W-:-:S05]  /*10e0*/  LOP3.LUT R3, R3, 0x400000, RZ, 0xb8, !PT ;  /* 0x0040000003037812 */ /* 0x000fca00078eb8ff */
[----:B------:R1:W-:Y:S02]  /*10f0*/  STS [UR16+0x8], R3 ;  /* 0x00000803ff007988 */ /* 0x0003e40008000810 */
.L_x_43:
[----:B------:R-:W-:Y:S05]  /*1100*/  BSYNC B5 ;  /* 0x0000000000057941 */ /* 0x000fea0003800000 */
.L_x_40:
[----:B-1-3--:R-:W1:Y:S02]  /*1110*/  @!P2 LDS R3, [UR16+0x8] ;  /* 0x00000810ff03a984 */ /* 0x00ae640008000800 */
[----:B-1----:R-:W-:-:S05]  /*1120*/  @!P2 LOP3.LUT R3, R3, 0x8000, RZ, 0xb8, !PT ;  /* 0x000080000303a812 */ /* 0x002fca00078eb8ff */
[----:B------:R1:W-:Y:S02]  /*1130*/  @!P2 STS [UR16+0x8], R3 ;  /* 0x00000803ff00a988 */ /* 0x0003e40008000810 */
.L_x_44:
[----:B------:R-:W-:Y:S05]  /*1140*/  BSYNC B4 ;  /* 0x0000000000047941 */ /* 0x000fea0003800000 */
.L_x_39:
[----:B------:R-:W-:Y:S05]  /*1150*/  WARPSYNC.ALL ;  /* 0x0000000000007948 */ /* 0x000fea0003800000 */
[----:B------:R-:W-:Y:S01]  /*1160*/  UIADD3 UR5, UR5, 0x100, URZ ;  /* 0x0000010005057890 */ /* 0x000fe2000fffe03f */
[----:B------:R-:W-:Y:S01]  /*1170*/  ISETP.GE.AND P1, PT, R12, 0x1, PT ;  /* 0x000000010c00780c */ /* 0x000fe20003f26270 */
[----:B------:R-:W-:Y:S01]  /*1180*/  IMAD.MOV.U32 R24, RZ, RZ, RZ ;  /* 0x000000ffff187224 */ /* 0x000fe200078e00ff */
[----:B------:R-:W-:Y:S01]  /*1190*/  SHF.R.U32.HI R7, RZ, 0x5, R0 ;  /* 0x00000005ff077819 */ /* 0x000fe20000011600 */
[----:B------:R-:W-:-:S04]  /*11a0*/  UIADD3 UR22, UP0, UR5, UR22, URZ ;  /* 0x0000001605167290 */ /* 0x000fc8000ff1e03f */
[----:B------:R-:W-:Y:S01]  /*11b0*/  ULEA.HI.X.SX32 UR23, UR5, UR23, 0x1, UP0 ;  /* 0x0000001705177291 */ /* 0x000fe200080f0e3f */
[----:B------:R-:W-:Y:S11]  /*11c0*/  @P0 BRA `(.L_x_45) ;  /* 0x0000000000280947 */ /* 0x000ff60003800000 */
[----:B-1-3--:R-:W1:Y:S01]  /*11d0*/  S2R R3, SR_LANEID ;  /* 0x0000000000037919 */ /* 0x00ae620000000000 */
[----:B------:R-:W-:Y:S05]  /*11e0*/  WARPSYNC.ALL ;  /* 0x0000000000007948 */ /* 0x000fea0003800000 */
[----:B-1----:R-:W-:-:S05]  /*11f0*/  IMAD.SHL.U32 R6, R3, 0x4, RZ ;  /* 0x0000000403067824 */ /* 0x002fca00078e00ff */
[----:B------:R-:W1:Y:S01]  /*1200*/  LDS R3, [R6+UR16] ;  /* 0x0000001006037984 */ /* 0x000e620008000800 */
[----:B----4-:R-:W-:-:S05]  /*1210*/  IADD3 R4, P3, R6, UR22, RZ ;  /* 0x0000001606047c10 */ /* 0x010fca000ff7e0ff */
[----:B------:R-:W-:-:S05]  /*1220*/  IMAD.X R5, RZ, RZ, UR23, P3 ;  /* 0x00000017ff057e24 */ /* 0x000fca00098e06ff */
[----:B-1----:R1:W3:Y:S01]  /*1230*/  ATOMG.E.EXCH.STRONG.GPU PT, RZ, [R4], R3 ;  /* 0x0000000304ff73a8 */ /* 0x0022e200041ee100 */
[----:B------:R-:W-:-:S04]  /*1240*/  DEPBAR {5,4,3,2,1,0} ;  /* 0x0000003f0000791a */ /* 0x000fc80000000000 */
[----:B------:R1:W-:Y:S01]  /*1250*/  UTMACCTL.IV [UR22] ;  /* 0x00000000160079b9 */ /* 0x0003e20008000000 */
[----:B------:R-:W-:Y:S01]  /*1260*/  NOP ;  /* 0x0000000000007918 */ /* 0x000fe20000000000 */
.L_x_45:
[----:B------:R-:W-:Y:S05]  /*1270*/  @P0 BRA `(.L_x_46) ;  /* 0x00000000000c0947 */ /* 0x000fea0003800000 */
[----:B------:R0:W-:Y:S01]  /*1280*/  UTMACMDFLUSH ;  /* 0x00000000000079b7 */ /* 0x0001e20000000000 */
[----:B------:R-:W-:Y:S05]  /*1290*/  @P0 BRA `(.L_x_46) ;  /* 0x0000000000040947 */ /* 0x000fea0003800000 */
[----:B------:R-:W-:-:S04]  /*12a0*/  DEPBAR.LE SB0, 0x0 ;  /* 0x000080000000791a */ /* 0x000fc80000000000 */
.L_x_46:
[----:B------:R-:W-:Y:S05]  /*12b0*/  WARPSYNC.ALL ;  /* 0x0000000000007948 */ /* 0x000fea0003800000 */
[----:B---3--:R-:W-:Y:S01]  /*12c0*/  BAR.SYNC.DEFER_BLOCKING 0x0 ;  /* 0x0000000000007b1d */ /* 0x008fe20000010000 */
[----:B------:R-:W-:Y:S01]  /*12d0*/  R2UR UR17, R7 ;  /* 0x00000000071172ca */ /* 0x000fe200000e0000 */
[----:B------:R-:W-:Y:S01]  /*12e0*/  USHF.L.U32 UR27, UR32, 0x7, URZ ;  /* 0x00000007201b7899 */ /* 0x000fe2000800063f */
[----:B------:R-:W-:Y:S01]  /*12f0*/  IMAD.MOV.U32 R25, RZ, RZ, RZ ;  /* 0x000000ffff197224 */ /* 0x000fe200078e00ff */
[----:B------:R-:W-:Y:S02]  /*1300*/  CS2R R26, SRZ ;  /* 0x00000000001a7805 */ /* 0x000fe4000001ff00 */
[----:B------:R-:W-:Y:S01]  /*1310*/  CS2R R28, SRZ ;  /* 0x00000000001c7805 */ /* 0x000fe2000001ff00 */
[----:B------:R-:W-:Y:S01]  /*1320*/  VOTEU.ALL UP0, P2 ;  /* 0x00000000003f7886 */ /* 0x000fe20001000000 */
[----:B------:R-:W-:Y:S01]  /*1330*/  UMOV UR6, 0x1 ;  /* 0x0000000100067882 */ /* 0x000fe20000000000 */
[----:B------:R-:W-:Y:S01]  /*1340*/  VOTEU.ALL UP1, P2 ;  /* 0x00000000003f7886 */ /* 0x000fe20001020000 */
[----:B------:R-:W-:Y:S01]  /*1350*/  VOTEU.ALL UP2, P2 ;  /* 0x00000000003f7886 */ /* 0x000fe20001040000 */
[----:B------:R-:W-:Y:S01]  /*1360*/  CS2R R30, SRZ ;  /* 0x00000000001e7805 */ /* 0x000fe2000001ff00 */
[----:B------:R-:W-:-:S04]  /*1370*/  @!UP0 UIADD3 UR8, -UR6, 0x100000, URZ ;  /* 0x0010000006088890 */ /* 0x000fc8000fffe13f */
[----:B------:R-:W-:Y:S02]  /*1380*/  @!UP0 USHF.L.U32 UR9, UR8, 0xb, URZ ;  /* 0x0000000b08098899 */ /* 0x000fe4000800063f */
[----:B------:R-:W-:Y:S01]  /*1390*/  @!UP0 USHF.L.U32 UR8, UR8, 0x1, URZ ;  /* 0x0000000108088899 */ /* 0x000fe2000800063f */
        /* <DEDUP_REMOVED lines=9> */
[----:B------:R-:W-:Y:S01]  /*1430*/  VOTEU.ALL UP0, P2 ;  /* 0x00000000003f7886 */ /* 0x000fe20001000000 */
[----:B------:R-:W-:Y:S02]  /*1440*/  CS2R R38, SRZ ;  /* 0x0000000000267805 */ /* 0x000fe4000001ff00 */
[----:B------:R-:W-:Y:S02]  /*1450*/  CS2R R40, SRZ ;  /* 0x0000000000287805 */ /* 0x000fe4000001ff00 */
[----:B------:R-:W-:Y:S02]  /*1460*/  CS2R R42, SRZ ;  /* 0x00000000002a7805 */ /* 0x000fe4000001ff00 */
[----:B------:R-:W-:-:S02]  /*1470*/  CS2R R44, SRZ ;  /* 0x00000000002c7805 */ /* 0x000fc4000001ff00 */
[----:B------:R-:W-:Y:S02]  /*1480*/  CS2R R46, SRZ ;  /* 0x00000000002e7805 */ /* 0x000fe4000001ff00 */
[----:B------:R-:W-:Y:S01]  /*1490*/  CS2R R48, SRZ ;  /* 0x0000000000307805 */ /* 0x000fe2000001ff00 */
[----:B------:R-:W3:Y:S02]  /*14a0*/  FENCE.VIEW.ASYNC.S ;  /* 0x00000000000073c6 */ /* 0x000ee40000000000 */
[----:B---3--:R-:W3:Y:S02]  /*14b0*/  @!UP0 SYNCS.EXCH.64 URZ, [UR16+0x24000], UR8 ;  /* 0x02400008103f85b2 */ /* 0x008ee40008000100 */
[----:B---3--:R-:W-:Y:S01]  /*14c0*/  BAR.SYNC.DEFER_BLOCKING 0x0 ;  /* 0x0000000000007b1d */ /* 0x008fe20000010000 */
[----:B------:R-:W-:Y:S02]  /*14d0*/  CS2R R50, SRZ ;  /* 0x0000000000327805 */ /* 0x000fe4000001ff00 */
[----:B------:R-:W-:-:S02]  /*14e0*/  CS2R R52, SRZ ;  /* 0x0000000000347805 */ /* 0x000fc4000001ff00 */
[----:B------:R-:W-:Y:S02]  /*14f0*/  CS2R R54, SRZ ;  /* 0x0000000000367805 */ /* 0x000fe4000001ff00 */
[----:B------:R-:W-:Y:S02]  /*1500*/  CS2R R56, SRZ ;  /* 0x0000000000387805 */ /* 0x000fe4000001ff00 */
[----:B------:R-:W-:Y:S02]  /*1510*/  CS2R R58, SRZ ;  /* 0x00000000003a7805 */ /* 0x000fe4000001ff00 */
[----:B------:R-:W-:Y:S02]  /*1520*/  CS2R R60, SRZ ;  /* 0x00000000003c7805 */ /* 0x000fe4000001ff00 */
        /* <DEDUP_REMOVED lines=12> */
[----:B------:R-:W-:Y:S01]  /*15f0*/  CS2R R86, SRZ ;  /* 0x0000000000567805 */ /* 0x000fe2000001ff00 */
[----:B------:R3:W4:Y:S02]  /*1600*/  @!UP1 SYNCS.EXCH.64 URZ, [UR16+0x24008], UR10 ;  /* 0x0240080a103f95b2 */ /* 0x0007240008000100 */
[----:B----4-:R-:W-:Y:S01]  /*1610*/  BAR.SYNC.DEFER_BLOCKING 0x0 ;  /* 0x0000000000007b1d */ /* 0x010fe20000010000 */
[----:B---3--:R-:W-:-:S05]  /*1620*/  USHF.L.U32 UR11, UR33, 0x6, URZ ;  /* 0x00000006210b7899 */ /* 0x008fca000800063f */
[----:B------:R3:W4:Y:S01]  /*1630*/  @!UP2 SYNCS.EXCH.64 URZ, [UR16+0x24010], UR6 ;  /* 0x02401006103fa5b2 */ /* 0x0007220008000100 */
[----:B------:R-:W-:Y:S06]  /*1640*/  @!P1 BRA `(.L_x_47) ;  /* 0x0000000400c89947 */ /* 0x000fec0003800000 */
        /* <DEDUP_REMOVED lines=31> */
[----:B------:R-:W-:Y:S01]  /*1840*/  CS2R R86, SRZ ;  /* 0x0000000000567805 */ /* 0x000fe2000001ff00 */
[----:B------:R-:W-:Y:S01]  /*1850*/  UMOV UR5, URZ ;  /* 0x0000003f00057c82 */ /* 0x000fe20008000000 */
[----:B---3--:R-:W-:-:S05]  /*1860*/  UMOV UR6, URZ ;  /* 0x0000003f00067c82 */ /* 0x008fca0008000000 */
.L_x_49:
[----:B----4-:R-:W-:Y:S01]  /*1870*/  BAR.SYNC.DEFER_BLOCKING 0x0 ;  /* 0x0000000000007b1d */ /* 0x010fe20000010000 */
[----:B------:R-:W-:Y:S01]  /*1880*/  ULEA UR29, UR5, UR16, 0x3 ;  /* 0x00000010051d7291 */ /* 0x000fe2000f8e183f */
[----:B-1----:R-:W-:Y:S01]  /*1890*/  @!P2 IMAD.MOV.U32 R3, RZ, RZ, 0xc000 ;  /* 0x0000c000ff03a424 */ /* 0x002fe200078e00ff */
[----:B------:R-:W-:Y:S01]  /*18a0*/  ELECT P0, URZ, PT ;  /* 0x00000000003f782f */ /* 0x000fe20003800000 */
[----:B------:R-:W-:-:S03]  /*18b0*/  ULEA UR7, UR5, UR16, 0xe ;  /* 0x0000001005077291 */ /* 0x000fc6000f8e703f */
[----:B------:R-:W-:Y:S01]  /*18c0*/  ISETP.LT.U32.AND P0, PT, R2, 0x40, P0 ;  /* 0x000000400200780c */ /* 0x000fe20000701070 */
[----:B------:R-:W-:Y:S02]  /*18d0*/  ULOP3.LUT UR8, UR17, 0x1, URZ, 0xc0, !UPT ;  /* 0x0000000111087892 */ /* 0x000fe4000f8ec03f */
[----:B------:R-:W-:Y:S02]  /*18e0*/  ULEA UR28, UR5, UR16, 0xf ;  /* 0x00000010051c7291 */ /* 0x000fe4000f8e783f */
[----:B------:R-:W-:Y:S02]  /*18f0*/  UIADD3 UR7, UR7, 0x18000, URZ ;  /* 0x0001800007077890 */ /* 0x000fe4000fffe03f */
[----:B------:R-:W-:Y:S02]  /*1900*/  ULEA UR10, UR8, UR6, 0x6 ;  /* 0x00000006080a7291 */ /* 0x000fe4000f8e303f */
[----:B------:R-:W-:Y:S02]  /*1910*/  ULEA UR24, UR8, UR28, 0xe ;  /* 0x0000001c08187291 */ /* 0x000fe4000f8e703f */
[----:B------:R-:W-:-:S02]  /*1920*/  ULEA UR8, UR8, UR7, 0xd ;  /* 0x0000000708087291 */ /* 0x000fc4000f8e683f */
[----:B------:R-:W-:Y:S01]  /*1930*/  VOTEU.ANY UP0, P0 ;  /* 0x00000000003f7886 */ /* 0x000fe20000000100 */
[----:B------:R-:W-:Y:S01]  /*1940*/  VOTEU.ANY UP2, P0 ;  /* 0x00000000003f7886 */ /* 0x000fe20000040100 */
[----:B------:R-:W-:Y:S01]  /*1950*/  ELECT P1, URZ, PT ;  /* 0x00000000003f782f */ /* 0x000fe20003820000 */
[----:B------:R1:W-:Y:S02]  /*1960*/  @!P2 SYNCS.ARRIVE.TRANS64 RZ, [UR29+0x24000], R3 ;  /* 0x02400003ffffa9a7 */ /* 0x0003e4000800001d */
[----:B------:R-:W-:Y:S01]  /*1970*/  @UP0 UIADD3 UR9, UR29, 0x24000, URZ ;  /* 0x000240001d090890 */ /* 0x000fe2000fffe03f */
[----:B------:R-:W-:Y:S01]  /*1980*/  BAR.SYNC.DEFER_BLOCKING 0x0 ;  /* 0x0000000000007b1d */ /* 0x000fe20000010000 */
[----:B------:R-:W-:-:S05]  /*1990*/  ISETP.LT.U32.AND P1, PT, R2, 0x40, P1 ;  /* 0x000000400200780c */ /* 0x000fca0000f21070 */
[----:B------:R-:W-:Y:S01]  /*19a0*/  @UP0 UMOV UR12, UR18 ;  /* 0x00000012000c0c82 */ /* 0x000fe20008000000 */
[----:B------:R-:W-:Y:S01]  /*19b0*/  @UP0 UMOV UR13, UR19 ;  /* 0x00000013000d0c82 */ /* 0x000fe20008000000 */
[----:B------:R-:W-:Y:S01]  /*19c0*/  UMOV UR26, UR10 ;  /* 0x0000000a001a7c82 */ /* 0x000fe20008000000 */
[----:B-1----:R-:W-:-:S05]  /*19d0*/  IMAD.U32 R3, RZ, RZ, UR4 ;  /* 0x00000004ff037e24 */ /* 0x002fca000f8e00ff */
[----:B------:R-:W-:Y:S01]  /*19e0*/  VOTEU.ANY UP1, P1 ;  /* 0x00000000003f7886 */ /* 0x000fe20000820100 */
[----:B------:R-:W-:Y:S01]  /*19f0*/  VOTEU.ANY UP3, P1 ;  /* 0x00000000003f7886 */ /* 0x000fe20000860100 */
[----:B------:R-:W-:-:S03]  /*1a00*/  SHF.L.U32 R3, R3, 0x1f, RZ ;  /* 0x0000001f03037819 */ /* 0x000fc600000006ff */
[----:B------:R-:W-:Y:S01]  /*1a10*/  @UP1 UIADD3 UR25, UR29, 0x24000, URZ ;  /* 0x000240001d191890 */ /* 0x000fe2000fffe03f */
[----:B------:R-:W-:Y:S01]  /*1a20*/  @UP1 UMOV UR14, UR20 ;  /* 0x00000014000e1c82 */ /* 0x000fe20008000000 */
[----:B------:R-:W-:Y:S01]  /*1a30*/  @UP1 UMOV UR15, UR21 ;  /* 0x00000015000f1c82 */ /* 0x000fe20008000000 */
[----:B------:R1:W-:Y:S01]  /*1a40*/  @UP2 UTMALDG.2D [UR8], [UR12] ;  /* 0x000000080c0025b4 */ /* 0x0003e20008008000 */
[----:B------:R3:W-:Y:S06]  /*1a50*/  MEMBAR.ALL.CTA ;  /* 0x0000000000007992 */ /* 0x0007ec0000008000 */
[----:B---3--:R-:W3:Y:S02]  /*1a60*/  FENCE.VIEW.ASYNC.S ;  /* 0x00000000000073c6 */ /* 0x008ee40000000000 */
[----:B---3--:R-:W-:Y:S06]  /*1a70*/  BAR.SYNC.DEFER_BLOCKING 0x0 ;  /* 0x0000000000007b1d */ /* 0x008fec0000010000 */
[----:B------:R1:W-:Y:S02]  /*1a80*/  @UP3 UTMALDG.2D [UR24], [UR14] ;  /* 0x000000180e0035b4 */ /* 0x0003e40008008000 */
[----:B------:R-:W-:Y:S06]  /*1a90*/  BAR.SYNC.DEFER_BLOCKING 0x0 ;  /* 0x0000000000007b1d */ /* 0x000fec0000010000 */
[----:B------:R-:W3:Y:S02]  /*1aa0*/  SYNCS.PHASECHK.TRANS64.TRYWAIT P0, [UR29+0x24000], R3 ;  /* 0x02400003ff0075a7 */ /* 0x000ee4000800015d */
[----:B-1-3--:R-:W-:Y:S05]  /*1ab0*/  @!P0 BRA `(.L_x_48) ;  /* 0x0000000400e88947 */ /* 0x00afea0003800000 */
.L_x_50:
[----:B------:R-:W-:Y:S01]  /*1ac0*/  USHF.R.U32.HI UR14, URZ, 0x4, UR28 ;  /* 0x000000043f0e7899 */ /* 0x000fe2000801161c */
[----:B------:R-:W-:Y:S02]  /*1ad0*/  WARPGROUP.DEPBAR.LE gsb0, 0x0 ;  /* 0x00008000000079c5 */ /* 0x000fe40000010000 */
[----:B------:R-:W-:Y:S01]  /*1ae0*/  USHF.R.U32.HI UR12, URZ, 0x4, UR7 ;  /* 0x000000043f0c7899 */ /* 0x000fe20008011607 */
[----:B------:R-:W-:Y:S01]  /*1af0*/  WARPGROUP.ARRIVE ;  /* 0x00000000000079c5 */ /* 0x000fe20000000000 */
[----:B------:R-:W-:Y:S01]  /*1b00*/  USGXT.U32 UR14, UR14, 0xe ;  /* 0x0000000e0e0e789a */ /* 0x000fe20008000000 */
[----:B------:R-:W1:Y:S01]  /*1b10*/  LDC R3, c[0x0][0x230] ;  /* 0x00008c00ff037b82 */ /* 0x000e620000000800 */
[----:B------:R-:W-:Y:S01]  /*1b20*/  USGXT.U32 UR12, UR12, 0xe ;  /* 0x0000000e0c0c789a */ /* 0x000fe20008000000 */
[----:B------:R-:W-:Y:S01]  /*1b30*/  UMOV UR15, 0x40000040 ;  /* 0x40000040000f7882 */ /* 0x000fe20000000000 */
[----:B------:R-:W-:Y:S01]  /*1b40*/  UMOV UR13, 0x40000040 ;  /* 0x40000040000d7882 */ /* 0x000fe20000000000 */
[----:B------:R-:W-:Y:S01]  /*1b50*/  UMOV UR7, URZ ;  /* 0x0000003f00077c82 */ /* 0x000fe20008000000 */
[----:B------:R-:W-:Y:S01]  /*1b60*/  UMOV UR8, URZ ;  /* 0x0000003f00087c82 */ /* 0x000fe20008000000 */
[----:B------:R-:W-:-:S02]  /*1b70*/  UIADD3 UR6, UR6, 0x80, URZ ;  /* 0x0000008006067890 */ /* 0x000fc4000fffe03f */
[----:B------:R-:W-:Y:S02]  /*1b80*/  UIADD3 UR5, UR5, 0x1, URZ ;  /* 0x0000000105057890 */ /* 0x000fe4000fffe03f */
[----:B------:R-:W-:Y:S01]  /*1b90*/  HGMMA.64x128x16.F32 R24, gdesc[UR12], R24 ;  /* 0x01e000000c1879f0 */ /* 0x000fe20008700818 */
[----:B------:R-:W-:Y:S02]  /*1ba0*/  UIADD3 UR14, UP1, UR14, 0x2, URZ ;  /* 0x000000020e0e7890 */ /* 0x000fe4000ff3e03f */
[----:B------:R-:W-:Y:S02]  /*1bb0*/  UIADD3 UR12, UP0, UR12, 0x2, URZ ;  /* 0x000000020c0c7890 */ /* 0x000fe4000ff1e03f */
[----:B------:R-:W-:Y:S02]  /*1bc0*/  UIADD3.X UR15, UR8, 0x40000040, URZ, UP1, !UPT ;  /* 0x40000040080f7890 */ /* 0x000fe40008ffe43f */
[----:B------:R-:W-:Y:S02]  /*1bd0*/  UIADD3.X UR13, UR7, 0x40000040, URZ, UP0, !UPT ;  /* 0x40000040070d7890 */ /* 0x000fe400087fe43f */
[----:B------:R-:W-:-:S02]  /*1be0*/  UIADD3.64 UR30, UR14, 0x2, URZ ;  /* 0x000000020e1e7897 */ /* 0x000fc4000fffe03f */
[----:B------:R-:W-:Y:S02]  /*1bf0*/  UIADD3.64 UR28, UR12, 0x2, URZ ;  /* 0x000000020c1c7897 */ /* 0x000fe4000fffe03f */
[----:B------:R-:W-:Y:S01]  /*1c00*/  UISETP.NE.U32.AND UP0, UPT, UR5, 0x3, UPT ;  /* 0x000000030500788c */ /* 0x000fe2000bf05070 */
[----:B-1----:R-:W-:-:S03]  /*1c10*/  ISETP.LE.AND P0, PT, R3, UR6, PT ;  /* 0x0000000603007c0c */ /* 0x002fc6000bf03270 */
[----:B------:R-:W-:Y:S02]  /*1c20*/  USEL UR7, URZ, 0x1, UP0 ;  /* 0x000000013f077887 */ /* 0x000fe40008000000 */
[----:B------:R-:W-:Y:S02]  /*1c30*/  USEL UR5, UR5, URZ, UP0 ;  /* 0x0000003f05057287 */ /* 0x000fe40008000000 */
[----:B------:R-:W-:Y:S01]  /*1c40*/  ULOP3.LUT UR4, UR4, UR7, URZ, 0x3c, !UPT ;  /* 0x0000000704047292 */ /* 0x000fe2000f8e3c3f */
[----:B------:R-:W-:-:S12]  /*1c50*/  HGMMA.64x128x16.F32 R24, gdesc[UR12], R24 ;  /* 0x01e000000c1879f0 */ /* 0x000fd80008700818 */
[----:B------:R-:W-:Y:S01]  /*1c60*/  HGMMA.64x128x16.F32 R24, gdesc[UR28], R24 ;  /* 0x01e000001c1879f0 */ /* 0x000fe20008700818 */
[----:B------:R-:W-:Y:S02]  /*1c70*/  UIADD3.64 UR30, UR14, 0x4, URZ ;  /* 0x000000040e1e7897 */ /* 0x000fe4000fffe03f */
[----:B------:R-:W-:-:S09]  /*1c80*/  UIADD3.64 UR28, UR12, 0x4, URZ ;  /* 0x000000040c1c7897 */ /* 0x000fd2000fffe03f */
        /* <DEDUP_REMOVED lines=8> */
[----:B------:R-:W-:Y:S02]  /*1d10*/  UIADD3.64 UR28, UR12, 0x202, URZ ;  /* 0x000002020c1c7897 */ /* 0x000fe4000fffe03f */
[----:B------:R-:W-:Y:S02]  /*1d20*/  UIADD3.64 UR14, UR14, 0x404, URZ ;  /* 0x000004040e0e7897 */ /* 0x000fe4000fffe03f */
[----:B------:R-:W-:-:S05]  /*1d30*/  UIADD3.64 UR12, UR12, 0x204, URZ ;  /* 0x000002040c0c7897 */ /* 0x000fca000fffe03f */
[----:B------:R-:W-:-:S12]  /*1d40*/  HGMMA.64x128x16.F32 R24, gdesc[UR28], R24 ;  /* 0x01e000001c1879f0 */ /* 0x000fd80008700818 */
[----:B------:R-:W-:Y:S01]  /*1d50*/  HGMMA.64x128x16.F32 R24, gdesc[UR12], R24, gsb0 ;  /* 0x01e000000c1879f0 */ /* 0x000fe20008000818 */
[----:B------:R-:W-:Y:S05]  /*1d60*/  @!P0 BRA `(.L_x_49) ;  /* 0xfffffff800c08947 */ /* 0x000fea000383ffff */
.L_x_47:
[----:B------:R-:W-:Y:S02]  /*1d70*/  WARPGROUP.DEPBAR.LE gsb0, 0x0 ;  /* 0x00008000000079c5 */ /* 0x000fe40000010000 */
[----:B----4-:R-:W-:Y:S01]  /*1d80*/  BAR.SYNC.DEFER_BLOCKING 0x0 ;  /* 0x0000000000007b1d */ /* 0x010fe20000010000 */
[C---:B-1----:R-:W-:Y:S01]  /*1d90*/  IMAD.SHL.U32 R3, R0.reuse, 0x80, RZ ;  /* 0x0000008000037824 */ /* 0x042fe200078e00ff */
[----:B------:R-:W-:Y:S01]  /*1da0*/  ELECT P0, URZ, PT ;  /* 0x00000000003f782f */ /* 0x000fe20003800000 */
[----:B------:R-:W-:Y:S01]  /*1db0*/  IMAD.SHL.U32 R4, R0, 0x10, RZ ;  /* 0x0000001000047824 */ /* 0x000fe200078e00ff */
[----:B------:R-:W-:Y:S01]  /*1dc0*/  F2FP.F16.F32.PACK_AB R24, R25, R24 ;  /* 0x000000181918723e */ /* 0x000fe200000000ff */
[----:B------:R-:W-:Y:S01]  /*1dd0*/  ULOP3.LUT UR8, UR17, 0x1, URZ, 0xc0, !UPT ;  /* 0x0000000111087892 */ /* 0x000fe2000f8ec03f */
[----:B------:R-:W-:Y:S01]  /*1de0*/  LOP3.LUT R3, R3, 0x780, RZ, 0xc0, !PT ;  /* 0x0000078003037812 */ /* 0x000fe200078ec0ff */
[----:B------:R-:W-:Y:S01]  /*1df0*/  UMOV UR10, UR11 ;  /* 0x0000000b000a7c82 */ /* 0x000fe20008000000 */
[----:B------:R-:W-:Y:S01]  /*1e00*/  F2FP.F16.F32.PACK_AB R25, R27, R26 ;  /* 0x0000001a1b19723e */ /* 0x000fe200000000ff */
[----:B------:R-:W-:Y:S01]  /*1e10*/  ULEA UR9, UR8, UR27, 0x6 ;  /* 0x0000001b08097291 */ /* 0x000fe2000f8e303f */
[----:B------:R-:W-:Y:S01]  /*1e20*/  LOP3.LUT R3, R3, 0x70, R4, 0xf8, !PT ;  /* 0x0000007003037812 */ /* 0x000fe200078ef804 */
[----:B------:R-:W-:Y:S01]  /*1e30*/  ULEA UR8, UR8, UR16, 0xd ;  /* 0x0000001008087291 */ /* 0x000fe2000f8e683f */
[----:B------:R-:W-:-:S02]  /*1e40*/  F2FP.F16.F32.PACK_AB R56, R57, R56 ;  /* 0x000000383938723e */ /* 0x000fc400000000ff */
[----:B------:R-:W-:Y:S01]  /*1e50*/  LOP3.LUT R3, R3, 0x10, R0, 0x78, !PT ;  /* 0x0000001003037812 */ /* 0x000fe200078e7800 */
[----:B------:R-:W-:Y:S01]  /*1e60*/  IMAD.SHL.U32 R0, R0, 0x40, RZ ;  /* 0x0000004000007824 */ /* 0x000fe200078e00ff */
[----:B------:R-:W-:Y:S02]  /*1e70*/  ISETP.LT.U32.AND P0, PT, R2, 0x40, P0 ;  /* 0x000000400200780c */ /* 0x000fe40000701070 */
[----:B------:R-:W-:Y:S02]  /*1e80*/  F2FP.F16.F32.PACK_AB R26, R29, R28 ;  /* 0x0000001c1d1a723e */ /* 0x000fe400000000ff */
[----:B------:R-:W-:Y:S02]  /*1e90*/  LOP3.LUT R0, R3, 0x1800, R0, 0xf8, !PT ;  /* 0x0000180003007812 */ /* 0x000fe400078ef800 */
[----:B------:R-:W-:Y:S01]  /*1ea0*/  F2FP.F16.F32.PACK_AB R27, R31, R30 ;  /* 0x0000001e1f1b723e */ /* 0x000fe200000000ff */
[----:B------:R-:W1:Y:S02]  /*1eb0*/  @!P2 SYNCS.CCTL.IV [UR16+0x24000] ;  /* 0x02400000ff00a9b1 */ /* 0x000e640008000010 */
[----:B-1----:R-:W-:Y:S01]  /*1ec0*/  BAR.SYNC.DEFER_BLOCKING 0x0 ;  /* 0x0000000000007b1d */ /* 0x002fe20000010000 */
[C---:B------:R-:W-:Y:S01]  /*1ed0*/  LOP3.LUT R3, R0.reuse, 0x20, RZ, 0x3c, !PT ;  /* 0x0000002000037812 */ /* 0x040fe200078e3cff */
[C---:B------:R-:W-:Y:S01]  /*1ee0*/  VIADD R2, R0.reuse, UR16 ;  /* 0x0000001000027c36 */ /* 0x040fe20008000000 */
[----:B------:R-:W-:-:S02]  /*1ef0*/  LOP3.LUT R4, R0, 0x40, RZ, 0x3c, !PT ;  /* 0x0000004000047812 */ /* 0x000fc400078e3cff */
[----:B------:R-:W-:Y:S01]  /*1f00*/  F2FP.F16.F32.PACK_AB R32, R33, R32 ;  /* 0x000000202120723e */ /* 0x000fe200000000ff */
[----:B------:R-:W-:Y:S01]  /*1f10*/  VIADD R3, R3, UR16 ;  /* 0x0000001003037c36 */ /* 0x000fe20008000000 */
[----:B------:R-:W-:Y:S01]  /*1f20*/  F2FP.F16.F32.PACK_AB R57, R59, R58 ;  /* 0x0000003a3b39723e */ /* 0x000fe200000000ff */
[----:B------:R-:W-:Y:S01]  /*1f30*/  VIADD R4, R4, UR16 ;  /* 0x0000001004047c36 */ /* 0x000fe20008000000 */
[----:B------:R-:W-:Y:S01]  /*1f40*/  F2FP.F16.F32.PACK_AB R33, R35, R34 ;  /* 0x000000222321723e */ /* 0x000fe200000000ff */
[----:B------:R-:W-:Y:S01]  /*1f50*/  VOTEU.ANY UP0, P0 ;  /* 0x00000000003f7886 */ /* 0x000fe20000000100 */
[----:B------:R-:W-:Y:S01]  /*1f60*/  F2FP.F16.F32.PACK_AB R58, R61, R60 ;  /* 0x0000003c3d3a723e */ /* 0x000fe200000000ff */
[----:B------:R-:W-:Y:S01]  /*1f70*/  VOTEU.ANY UP1, P0 ;  /* 0x00000000003f7886 */ /* 0x000fe20000020100 */
[----:B------:R-:W-:Y:S02]  /*1f80*/  F2FP.F16.F32.PACK_AB R59, R63, R62 ;  /* 0x0000003e3f3b723e */ /* 0x000fe400000000ff */
[----:B------:R-:W-:Y:S01]  /*1f90*/  F2FP.F16.F32.PACK_AB R64, R65, R64 ;  /* 0x000000404140723e */ /* 0x000fe200000000ff */
[----:B---3--:R-:W-:Y:S01]  /*1fa0*/  @UP0 UMOV UR6, UR22 ;  /* 0x0000001600060c82 */ /* 0x008fe20008000000 */
[----:B------:R-:W-:Y:S01]  /*1fb0*/  LOP3.LUT R0, R0, 0x60, RZ, 0x3c, !PT ;  /* 0x0000006000007812 */ /* 0x000fe200078e3cff */
[----:B------:R-:W-:Y:S01]  /*1fc0*/  @UP0 UMOV UR7, UR23 ;  /* 0x0000001700070c82 */ /* 0x000fe20008000000 */
[----:B------:R-:W-:-:S02]  /*1fd0*/  F2FP.F16.F32.PACK_AB R34, R37, R36 ;  /* 0x000000242522723e */ /* 0x000fc400000000ff */
[----:B------:R-:W-:Y:S01]  /*1fe0*/  F2FP.F16.F32.PACK_AB R35, R39, R38 ;  /* 0x000000262723723e */ /* 0x000fe200000000ff */
[----:B------:R-:W-:Y:S01]  /*1ff0*/  VIADD R0, R0, UR16 ;  /* 0x0000001000007c36 */ /* 0x000fe20008000000 */
[----:B------:R-:W-:Y:S01]  /*2000*/  F2FP.F16.F32.PACK_AB R40, R41, R40 ;  /* 0x000000282928723e */ /* 0x000fe200000000ff */
[----:B------:R-:W1:Y:S02]  /*2010*/  @!P2 SYNCS.CCTL.IV [UR16+0x24008] ;  /* 0x02400800ff00a9b1 */ /* 0x000e640008000010 */
[----:B-1----:R-:W-:Y:S01]  /*2020*/  BAR.SYNC.DEFER_BLOCKING 0x0 ;  /* 0x0000000000007b1d */ /* 0x002fe20000010000 */
[----:B------:R-:W-:Y:S02]  /*2030*/  F2FP.F16.F32.PACK_AB R65, R67, R66 ;  /* 0x000000424341723e */ /* 0x000fe400000000ff */
[----:B------:R-:W-:Y:S02]  /*2040*/  F2FP.F16.F32.PACK_AB R41, R43, R42 ;  /* 0x0000002a2b29723e */ /* 0x000fe400000000ff */
[----:B------:R-:W-:-:S02]  /*2050*/  F2FP.F16.F32.PACK_AB R66, R69, R68 ;  /* 0x000000444542723e */ /* 0x000fc400000000ff */
[----:B------:R-:W-:Y:S02]  /*2060*/  F2FP.F16.F32.PACK_AB R67, R71, R70 ;  /* 0x000000464743723e */ /* 0x000fe400000000ff */
[----:B------:R-:W-:Y:S02]  /*2070*/  F2FP.F16.F32.PACK_AB R72, R73, R72 ;  /* 0x000000484948723e */ /* 0x000fe400000000ff */
[----:B------:R-:W-:Y:S02]  /*2080*/  F2FP.F16.F32.PACK_AB R42, R45, R44 ;  /* 0x0000002c2d2a723e */ /* 0x000fe400000000ff */
[----:B------:R-:W-:Y:S02]  /*2090*/  F2FP.F16.F32.PACK_AB R43, R47, R46 ;  /* 0x0000002e2f2b723e */ /* 0x000fe400000000ff */
[----:B------:R-:W-:Y:S02]  /*20a0*/  F2FP.F16.F32.PACK_AB R48, R49, R48 ;  /* 0x000000303130723e */ /* 0x000fe400000000ff */
[----:B------:R-:W-:-:S02]  /*20b0*/  F2FP.F16.F32.PACK_AB R73, R75, R74 ;  /* 0x0000004a4b49723e */ /* 0x000fc400000000ff */
[----:B------:R-:W-:Y:S02]  /*20c0*/  F2FP.F16.F32.PACK_AB R49, R51, R50 ;  /* 0x000000323331723e */ /* 0x000fe400000000ff */
[----:B------:R-:W-:Y:S02]  /*20d0*/  F2FP.F16.F32.PACK_AB R74, R77, R76 ;  /* 0x0000004c4d4a723e */ /* 0x000fe400000000ff */
[----:B------:R-:W-:Y:S01]  /*20e0*/  F2FP.F16.F32.PACK_AB R75, R79, R78 ;  /* 0x0000004e4f4b723e */ /* 0x000fe200000000ff */
[----:B------:R-:W1:Y:S01]  /*20f0*/  @!P2 SYNCS.CCTL.IV [UR16+0x24010] ;  /* 0x02401000ff00a9b1 */ /* 0x000e620008000010 */
[----:B------:R-:W-:Y:S01]  /*2100*/  F2FP.F16.F32.PACK_AB R80, R81, R80 ;  /* 0x000000505150723e */ /* 0x000fe200000000ff */
[----:B-1----:R-:W-:Y:S01]  /*2110*/  STSM.16.M88.4 [R2], R24 ;  /* 0x0000001802007844 */ /* 0x002fe20000000200 */
[----:B------:R-:W-:Y:S02]  /*2120*/  F2FP.F16.F32.PACK_AB R50, R53, R52 ;  /* 0x000000343532723e */ /* 0x000fe400000000ff */
[----:B------:R-:W-:Y:S01]  /*2130*/  F2FP.F16.F32.PACK_AB R51, R55, R54 ;  /* 0x000000363733723e */ /* 0x000fe200000000ff */
[----:B------:R-:W-:Y:S01]  /*2140*/  STSM.16.M88.4 [R2+0x2000], R56 ;  /* 0x0020003802007844 */ /* 0x000fe20000000200 */
[----:B------:R-:W-:-:S02]  /*2150*/  F2FP.F16.F32.PACK_AB R81, R83, R82 ;  /* 0x000000525351723e */ /* 0x000fc400000000ff */
[----:B------:R-:W-:Y:S01]  /*2160*/  F2FP.F16.F32.PACK_AB R82, R85, R84 ;  /* 0x000000545552723e */ /* 0x000fe200000000ff */
[----:B------:R-:W-:Y:S01]  /*2170*/  STSM.16.M88.4 [R3], R32 ;  /* 0x0000002003007844 */ /* 0x000fe20000000200 */
[----:B------:R-:W-:-:S03]  /*2180*/  F2FP.F16.F32.PACK_AB R83, R87, R86 ;  /* 0x000000565753723e */ /* 0x000fc600000000ff */
[----:B------:R-:W-:Y:S04]  /*2190*/  STSM.16.M88.4 [R3+0x2000], R64 ;  /* 0x0020004003007844 */ /* 0x000fe80000000200 */
[----:B------:R-:W-:Y:S04]  /*21a0*/  STSM.16.M88.4 [R4], R40 ;  /* 0x0000002804007844 */ /* 0x000fe80000000200 */
[----:B------:R-:W-:Y:S04]  /*21b0*/  STSM.16.M88.4 [R4+0x2000], R72 ;  /* 0x0020004804007844 */ /* 0x000fe80000000200 */
[----:B------:R-:W-:Y:S04]  /*21c0*/  STSM.16.M88.4 [R0], R48 ;  /* 0x0000003000007844 */ /* 0x000fe80000000200 */
[----:B------:R-:W-:Y:S01]  /*21d0*/  STSM.16.M88.4 [R0+0x2000], R80 ;  /* 0x0020005000007844 */ /* 0x000fe20000000200 */
[----:B------:R1:W-:Y:S06]  /*21e0*/  MEMBAR.ALL.CTA ;  /* 0x0000000000007992 */ /* 0x0003ec0000008000 */
[----:B-1----:R-:W1:Y:S02]  /*21f0*/  FENCE.VIEW.ASYNC.S ;  /* 0x00000000000073c6 */ /* 0x002e640000000000 */
[----:B-1----:R-:W-:Y:S06]  /*2200*/  BAR.SYNC.DEFER_BLOCKING 0x0 ;  /* 0x0000000000007b1d */ /* 0x002fec0000010000 */
[----:B------:R1:W-:Y:S01]  /*2210*/  @UP1 UTMASTG.2D [UR8], [UR6] ;  /* 0x00000008060013b5 */ /* 0x0003e20008008000 */
[----:B------:R0:W-:Y:S01]  /*2220*/  UTMACMDFLUSH ;  /* 0x00000000000079b7 */ /* 0x0001e20000000000 */
[----:B------:R-:W-:-:S04]  /*2230*/  DEPBAR.LE SB0, 0x0 ;  /* 0x000080000000791a */ /* 0x000fc80000000000 */
[----:B------:R-:W-:Y:S06]  /*2240*/  BAR.SYNC.DEFER_BLOCKING 0x0 ;  /* 0x0000000000007b1d */ /* 0x000fec0000010000 */
[----:B-1----:R-:W-:Y:S05]  /*2250*/  EXIT ;  /* 0x000000000000794d */ /* 0x002fea0003800000 */
.L_x_48:
[----:B------:R-:W1:Y:S02]  /*2260*/  SYNCS.PHASECHK.TRANS64.TRYWAIT P0, [UR29+0x24000], R3 ;  /* 0x02400003ff0075a7 */ /* 0x000e64000800015d */
[----:B-1----:R-:W-:Y:S05]  /*2270*/  @!P0 BRA `(.L_x_48) ;  /* 0xfffffffc00f88947 */ /* 0x002fea000383ffff */
[----:B------:R-:W-:Y:S05]  /*2280*/  BRA `(.L_x_50) ;  /* 0xfffffff8000c7947 */ /* 0x000fea000383ffff */
.L_x_51:
[----:B------:R-:W-:-:S00]  /*2290*/  BRA `(.L_x_51) ;  /* 0xfffffffc00fc7947 */ /* 0x000fc0000383ffff */
[----:B------:R-:W-:-:S00]  /*22a0*/  NOP ;  /* 0x0000000000007918 */ /* 0x000fc00000000000 */
        /* <DEDUP_REMOVED lines=13> */
.L_x_52:


//--------------------- .nv.shared.gluon_wgmma    --------------------------
	.section	.nv.shared.gluon_wgmma,"aw",@nobits
	.sectionflags	@""
	.align	16
	.zero		1024


//--------------------- .nv.shared.reserved.0     --------------------------
	.section	.nv.shared.reserved.0,"aw",@nobits
	.weak		__nv_reservedSMEM_offset_0_alias
	.size		__nv_reservedSMEM_offset_0_alias, 0, 0
	.other		__nv_reservedSMEM_offset_0_alias,@"STO_CUDA_RESERVED_SHARED STV_DEFAULT"
__nv_reservedSMEM_offset_0_alias:
	.zero		0


//--------------------- .nv.constant0.gluon_wgmma --------------------------
	.section	.nv.constant0.gluon_wgmma,"a",@progbits
	.sectionflags	@""
	.align	4
.nv.constant0.gluon_wgmma:
	.zero		608


//--------------------- SYMBOLS --------------------------

	.type		.nv.reservedSmem.offset0,@object
	.size		.nv.reservedSmem.offset0,0x4
